//
// Generated by NVIDIA NVVM Compiler
//
// Compiler Build ID: CL-36424714
// Cuda compilation tools, release 13.0, V13.0.88
// Based on NVVM 20.0.0
//

.version 9.0
.target sm_100
.address_size 64

	// .globl	_Z15matrixInversion6Matrixi
.extern .shared .align 16 .b8 pivot[];

.visible .entry _Z15matrixInversion6Matrixi(
	.param .align 8 .b8 _Z15matrixInversion6Matrixi_param_0[16],
	.param .u32 _Z15matrixInversion6Matrixi_param_1
)
{
	.reg .pred 	%p<25>;
	.reg .b32 	%r<101>;
	.reg .b64 	%rd<24>;
	.reg .b64 	%fd<151>;

	ld.param.u64 	%rd1, [_Z15matrixInversion6Matrixi_param_0+8];
	ld.param.v2.u32 	{%r1, %r2}, [_Z15matrixInversion6Matrixi_param_0];
	ld.param.u32 	%r39, [_Z15matrixInversion6Matrixi_param_1];
	mov.u32 	%r3, %tid.x;
	div.s32 	%r4, %r1, %r39;
	mul.lo.s32 	%r40, %r4, %r39;
	sub.s32 	%r5, %r1, %r40;
	setp.lt.s32 	%p2, %r3, %r5;
	selp.u32 	%r41, 1, 0, %p2;
	add.s32 	%r6, %r4, %r41;
	setp.gt.s32 	%p3, %r3, %r5;
	@%p3 bra 	$L__BB0_2;
	mad.lo.s32 	%r89, %r3, %r4, %r3;
	bra.uni 	$L__BB0_3;
$L__BB0_2:
	mad.lo.s32 	%r42, %r5, %r4, %r5;
	sub.s32 	%r43, %r3, %r5;
	mad.lo.s32 	%r89, %r43, %r4, %r42;
$L__BB0_3:
	setp.lt.s32 	%p4, %r1, 1;
	@%p4 bra 	$L__BB0_30;
	mul.lo.s32 	%r45, %r89, %r2;
	cvta.to.global.u64 	%rd4, %rd1;
	mul.wide.s32 	%rd5, %r45, 8;
	add.s64 	%rd2, %rd4, %rd5;
	shl.b32 	%r46, %r1, 1;
	and.b32  	%r47, %r46, 6;
	add.s32 	%r10, %r47, -1;
	and.b32  	%r11, %r1, 3;
	and.b32  	%r12, %r1, 1;
	and.b32  	%r13, %r46, -16;
	add.s64 	%rd3, %rd2, 32;
	mov.b32 	%r90, 0;
$L__BB0_5:
	setp.ge.s32 	%p5, %r90, %r89;
	add.s32 	%r48, %r89, %r6;
	setp.lt.s32 	%p6, %r90, %r48;
	and.pred  	%p1, %p5, %p6;
	not.pred 	%p7, %p1;
	@%p7 bra 	$L__BB0_14;
	setp.lt.u32 	%p8, %r1, 4;
	sub.s32 	%r50, %r90, %r89;
	mul.lo.s32 	%r15, %r50, %r2;
	add.s32 	%r51, %r15, %r90;
	mul.wide.s32 	%rd6, %r51, 8;
	add.s64 	%rd7, %rd2, %rd6;
	ld.global.f64 	%fd1, [%rd7];
	mov.b32 	%r95, 0;
	@%p8 bra 	$L__BB0_9;
	mov.u32 	%r53, pivot;
	add.s32 	%r91, %r53, 32;
	and.b32  	%r95, %r46, -8;
	neg.s32 	%r93, %r95;
	mov.u32 	%r92, %r15;
$L__BB0_8:
	.pragma "nounroll";
	mul.wide.s32 	%rd8, %r92, 8;
	add.s64 	%rd9, %rd3, %rd8;
	ld.global.f64 	%fd3, [%rd9+-32];
	div.rn.f64 	%fd4, %fd3, %fd1;
	st.global.f64 	[%rd9+-32], %fd4;
	ld.global.f64 	%fd5, [%rd9+-24];
	div.rn.f64 	%fd6, %fd5, %fd1;
	st.global.f64 	[%rd9+-24], %fd6;
	st.shared.v2.f64 	[%r91+-32], {%fd4, %fd6};
	ld.global.f64 	%fd7, [%rd9+-16];
	div.rn.f64 	%fd8, %fd7, %fd1;
	st.global.f64 	[%rd9+-16], %fd8;
	ld.global.f64 	%fd9, [%rd9+-8];
	div.rn.f64 	%fd10, %fd9, %fd1;
	st.global.f64 	[%rd9+-8], %fd10;
	st.shared.v2.f64 	[%r91+-16], {%fd8, %fd10};
	ld.global.f64 	%fd11, [%rd9];
	div.rn.f64 	%fd12, %fd11, %fd1;
	st.global.f64 	[%rd9], %fd12;
	ld.global.f64 	%fd13, [%rd9+8];
	div.rn.f64 	%fd14, %fd13, %fd1;
	st.global.f64 	[%rd9+8], %fd14;
	st.shared.v2.f64 	[%r91], {%fd12, %fd14};
	ld.global.f64 	%fd15, [%rd9+16];
	div.rn.f64 	%fd16, %fd15, %fd1;
	st.global.f64 	[%rd9+16], %fd16;
	ld.global.f64 	%fd17, [%rd9+24];
	div.rn.f64 	%fd18, %fd17, %fd1;
	st.global.f64 	[%rd9+24], %fd18;
	st.shared.v2.f64 	[%r91+16], {%fd16, %fd18};
	add.s32 	%r93, %r93, 8;
	add.s32 	%r92, %r92, 8;
	add.s32 	%r91, %r91, 64;
	setp.ne.s32 	%p9, %r93, 0;
	@%p9 bra 	$L__BB0_8;
$L__BB0_9:
	setp.eq.s32 	%p10, %r11, 0;
	@%p10 bra 	$L__BB0_14;
	setp.lt.u32 	%p11, %r10, 3;
	@%p11 bra 	$L__BB0_12;
	add.s32 	%r57, %r95, %r15;
	mul.wide.s32 	%rd10, %r57, 8;
	add.s64 	%rd11, %rd2, %rd10;
	ld.global.f64 	%fd19, [%rd11];
	div.rn.f64 	%fd20, %fd19, %fd1;
	st.global.f64 	[%rd11], %fd20;
	shl.b32 	%r58, %r95, 3;
	mov.u32 	%r59, pivot;
	add.s32 	%r60, %r59, %r58;
	st.shared.f64 	[%r60], %fd20;
	ld.global.f64 	%fd21, [%rd11+8];
	div.rn.f64 	%fd22, %fd21, %fd1;
	st.global.f64 	[%rd11+8], %fd22;
	st.shared.f64 	[%r60+8], %fd22;
	ld.global.f64 	%fd23, [%rd11+16];
	div.rn.f64 	%fd24, %fd23, %fd1;
	st.global.f64 	[%rd11+16], %fd24;
	st.shared.f64 	[%r60+16], %fd24;
	ld.global.f64 	%fd25, [%rd11+24];
	div.rn.f64 	%fd26, %fd25, %fd1;
	st.global.f64 	[%rd11+24], %fd26;
	st.shared.f64 	[%r60+24], %fd26;
	add.s32 	%r95, %r95, 4;
$L__BB0_12:
	setp.eq.s32 	%p12, %r12, 0;
	@%p12 bra 	$L__BB0_14;
	add.s32 	%r61, %r95, %r15;
	mul.wide.s32 	%rd12, %r61, 8;
	add.s64 	%rd13, %rd2, %rd12;
	ld.global.f64 	%fd27, [%rd13];
	div.rn.f64 	%fd28, %fd27, %fd1;
	st.global.f64 	[%rd13], %fd28;
	shl.b32 	%r62, %r95, 3;
	mov.u32 	%r63, pivot;
	add.s32 	%r64, %r63, %r62;
	st.shared.f64 	[%r64], %fd28;
	ld.global.f64 	%fd29, [%rd13+8];
	div.rn.f64 	%fd30, %fd29, %fd1;
	st.global.f64 	[%rd13+8], %fd30;
	st.shared.f64 	[%r64+8], %fd30;
$L__BB0_14:
	setp.lt.s32 	%p13, %r6, 1;
	bar.sync 	0;
	@%p13 bra 	$L__BB0_29;
	sub.s32 	%r27, %r90, %r89;
	mov.b32 	%r96, 0;
$L__BB0_16:
	setp.eq.s32 	%p14, %r96, %r27;
	and.pred  	%p15, %p1, %p14;
	@%p15 bra 	$L__BB0_28;
	setp.lt.u32 	%p16, %r1, 8;
	mul.lo.s32 	%r29, %r96, %r2;
	add.s32 	%r67, %r29, %r90;
	mul.wide.s32 	%rd14, %r67, 8;
	add.s64 	%rd15, %rd2, %rd14;
	ld.global.f64 	%fd2, [%rd15];
	mov.b32 	%r99, 0;
	@%p16 bra 	$L__BB0_20;
	mov.b32 	%r97, 0;
$L__BB0_19:
	.pragma "nounroll";
	add.s32 	%r69, %r97, %r29;
	mul.wide.s32 	%rd16, %r69, 8;
	add.s64 	%rd17, %rd2, %rd16;
	ld.global.f64 	%fd31, [%rd17];
	shl.b32 	%r70, %r97, 3;
	mov.u32 	%r71, pivot;
	add.s32 	%r72, %r71, %r70;
	ld.shared.v2.f64 	{%fd32, %fd33}, [%r72];
	mul.f64 	%fd34, %fd2, %fd32;
	sub.f64 	%fd35, %fd31, %fd34;
	st.global.f64 	[%rd17], %fd35;
	ld.global.f64 	%fd36, [%rd17+8];
	mul.f64 	%fd37, %fd2, %fd33;
	sub.f64 	%fd38, %fd36, %fd37;
	st.global.f64 	[%rd17+8], %fd38;
	ld.global.f64 	%fd39, [%rd17+16];
	ld.shared.v2.f64 	{%fd40, %fd41}, [%r72+16];
	mul.f64 	%fd42, %fd2, %fd40;
	sub.f64 	%fd43, %fd39, %fd42;
	st.global.f64 	[%rd17+16], %fd43;
	ld.global.f64 	%fd44, [%rd17+24];
	mul.f64 	%fd45, %fd2, %fd41;
	sub.f64 	%fd46, %fd44, %fd45;
	st.global.f64 	[%rd17+24], %fd46;
	ld.global.f64 	%fd47, [%rd17+32];
	ld.shared.v2.f64 	{%fd48, %fd49}, [%r72+32];
	mul.f64 	%fd50, %fd2, %fd48;
	sub.f64 	%fd51, %fd47, %fd50;
	st.global.f64 	[%rd17+32], %fd51;
	ld.global.f64 	%fd52, [%rd17+40];
	mul.f64 	%fd53, %fd2, %fd49;
	sub.f64 	%fd54, %fd52, %fd53;
	st.global.f64 	[%rd17+40], %fd54;
	ld.global.f64 	%fd55, [%rd17+48];
	ld.shared.v2.f64 	{%fd56, %fd57}, [%r72+48];
	mul.f64 	%fd58, %fd2, %fd56;
	sub.f64 	%fd59, %fd55, %fd58;
	st.global.f64 	[%rd17+48], %fd59;
	ld.global.f64 	%fd60, [%rd17+56];
	mul.f64 	%fd61, %fd2, %fd57;
	sub.f64 	%fd62, %fd60, %fd61;
	st.global.f64 	[%rd17+56], %fd62;
	ld.global.f64 	%fd63, [%rd17+64];
	ld.shared.v2.f64 	{%fd64, %fd65}, [%r72+64];
	mul.f64 	%fd66, %fd2, %fd64;
	sub.f64 	%fd67, %fd63, %fd66;
	st.global.f64 	[%rd17+64], %fd67;
	ld.global.f64 	%fd68, [%rd17+72];
	mul.f64 	%fd69, %fd2, %fd65;
	sub.f64 	%fd70, %fd68, %fd69;
	st.global.f64 	[%rd17+72], %fd70;
	ld.global.f64 	%fd71, [%rd17+80];
	ld.shared.v2.f64 	{%fd72, %fd73}, [%r72+80];
	mul.f64 	%fd74, %fd2, %fd72;
	sub.f64 	%fd75, %fd71, %fd74;
	st.global.f64 	[%rd17+80], %fd75;
	ld.global.f64 	%fd76, [%rd17+88];
	mul.f64 	%fd77, %fd2, %fd73;
	sub.f64 	%fd78, %fd76, %fd77;
	st.global.f64 	[%rd17+88], %fd78;
	ld.global.f64 	%fd79, [%rd17+96];
	ld.shared.v2.f64 	{%fd80, %fd81}, [%r72+96];
	mul.f64 	%fd82, %fd2, %fd80;
	sub.f64 	%fd83, %fd79, %fd82;
	st.global.f64 	[%rd17+96], %fd83;
	ld.global.f64 	%fd84, [%rd17+104];
	mul.f64 	%fd85, %fd2, %fd81;
	sub.f64 	%fd86, %fd84, %fd85;
	st.global.f64 	[%rd17+104], %fd86;
	ld.global.f64 	%fd87, [%rd17+112];
	ld.shared.v2.f64 	{%fd88, %fd89}, [%r72+112];
	mul.f64 	%fd90, %fd2, %fd88;
	sub.f64 	%fd91, %fd87, %fd90;
	st.global.f64 	[%rd17+112], %fd91;
	ld.global.f64 	%fd92, [%rd17+120];
	mul.f64 	%fd93, %fd2, %fd89;
	sub.f64 	%fd94, %fd92, %fd93;
	st.global.f64 	[%rd17+120], %fd94;
	add.s32 	%r97, %r97, 16;
	setp.ne.s32 	%p17, %r97, %r13;
	mov.u32 	%r99, %r13;
	@%p17 bra 	$L__BB0_19;
$L__BB0_20:
	and.b32  	%r73, %r1, 7;
	setp.eq.s32 	%p18, %r73, 0;
	@%p18 bra 	$L__BB0_28;
	and.b32  	%r75, %r46, 14;
	add.s32 	%r76, %r75, -1;
	setp.lt.u32 	%p19, %r76, 7;
	@%p19 bra 	$L__BB0_23;
	add.s32 	%r77, %r99, %r29;
	mul.wide.s32 	%rd18, %r77, 8;
	add.s64 	%rd19, %rd2, %rd18;
	ld.global.f64 	%fd95, [%rd19];
	shl.b32 	%r78, %r99, 3;
	mov.u32 	%r79, pivot;
	add.s32 	%r80, %r79, %r78;
	ld.shared.f64 	%fd96, [%r80];
	mul.f64 	%fd97, %fd2, %fd96;
	sub.f64 	%fd98, %fd95, %fd97;
	st.global.f64 	[%rd19], %fd98;
	ld.global.f64 	%fd99, [%rd19+8];
	ld.shared.f64 	%fd100, [%r80+8];
	mul.f64 	%fd101, %fd2, %fd100;
	sub.f64 	%fd102, %fd99, %fd101;
	st.global.f64 	[%rd19+8], %fd102;
	ld.global.f64 	%fd103, [%rd19+16];
	ld.shared.f64 	%fd104, [%r80+16];
	mul.f64 	%fd105, %fd2, %fd104;
	sub.f64 	%fd106, %fd103, %fd105;
	st.global.f64 	[%rd19+16], %fd106;
	ld.global.f64 	%fd107, [%rd19+24];
	ld.shared.f64 	%fd108, [%r80+24];
	mul.f64 	%fd109, %fd2, %fd108;
	sub.f64 	%fd110, %fd107, %fd109;
	st.global.f64 	[%rd19+24], %fd110;
	ld.global.f64 	%fd111, [%rd19+32];
	ld.shared.f64 	%fd112, [%r80+32];
	mul.f64 	%fd113, %fd2, %fd112;
	sub.f64 	%fd114, %fd111, %fd113;
	st.global.f64 	[%rd19+32], %fd114;
	ld.global.f64 	%fd115, [%rd19+40];
	ld.shared.f64 	%fd116, [%r80+40];
	mul.f64 	%fd117, %fd2, %fd116;
	sub.f64 	%fd118, %fd115, %fd117;
	st.global.f64 	[%rd19+40], %fd118;
	ld.global.f64 	%fd119, [%rd19+48];
	ld.shared.f64 	%fd120, [%r80+48];
	mul.f64 	%fd121, %fd2, %fd120;
	sub.f64 	%fd122, %fd119, %fd121;
	st.global.f64 	[%rd19+48], %fd122;
	ld.global.f64 	%fd123, [%rd19+56];
	ld.shared.f64 	%fd124, [%r80+56];
	mul.f64 	%fd125, %fd2, %fd124;
	sub.f64 	%fd126, %fd123, %fd125;
	st.global.f64 	[%rd19+56], %fd126;
	add.s32 	%r99, %r99, 8;
$L__BB0_23:
	setp.eq.s32 	%p20, %r11, 0;
	@%p20 bra 	$L__BB0_28;
	setp.lt.u32 	%p21, %r10, 3;
	@%p21 bra 	$L__BB0_26;
	add.s32 	%r81, %r99, %r29;
	mul.wide.s32 	%rd20, %r81, 8;
	add.s64 	%rd21, %rd2, %rd20;
	ld.global.f64 	%fd127, [%rd21];
	shl.b32 	%r82, %r99, 3;
	mov.u32 	%r83, pivot;
	add.s32 	%r84, %r83, %r82;
	ld.shared.f64 	%fd128, [%r84];
	mul.f64 	%fd129, %fd2, %fd128;
	sub.f64 	%fd130, %fd127, %fd129;
	st.global.f64 	[%rd21], %fd130;
	ld.global.f64 	%fd131, [%rd21+8];
	ld.shared.f64 	%fd132, [%r84+8];
	mul.f64 	%fd133, %fd2, %fd132;
	sub.f64 	%fd134, %fd131, %fd133;
	st.global.f64 	[%rd21+8], %fd134;
	ld.global.f64 	%fd135, [%rd21+16];
	ld.shared.f64 	%fd136, [%r84+16];
	mul.f64 	%fd137, %fd2, %fd136;
	sub.f64 	%fd138, %fd135, %fd137;
	st.global.f64 	[%rd21+16], %fd138;
	ld.global.f64 	%fd139, [%rd21+24];
	ld.shared.f64 	%fd140, [%r84+24];
	mul.f64 	%fd141, %fd2, %fd140;
	sub.f64 	%fd142, %fd139, %fd141;
	st.global.f64 	[%rd21+24], %fd142;
	add.s32 	%r99, %r99, 4;
$L__BB0_26:
	setp.eq.s32 	%p22, %r12, 0;
	@%p22 bra 	$L__BB0_28;
	add.s32 	%r85, %r99, %r29;
	mul.wide.s32 	%rd22, %r85, 8;
	add.s64 	%rd23, %rd2, %rd22;
	ld.global.f64 	%fd143, [%rd23];
	shl.b32 	%r86, %r99, 3;
	mov.u32 	%r87, pivot;
	add.s32 	%r88, %r87, %r86;
	ld.shared.f64 	%fd144, [%r88];
	mul.f64 	%fd145, %fd2, %fd144;
	sub.f64 	%fd146, %fd143, %fd145;
	st.global.f64 	[%rd23], %fd146;
	ld.global.f64 	%fd147, [%rd23+8];
	ld.shared.f64 	%fd148, [%r88+8];
	mul.f64 	%fd149, %fd2, %fd148;
	sub.f64 	%fd150, %fd147, %fd149;
	st.global.f64 	[%rd23+8], %fd150;
$L__BB0_28:
	add.s32 	%r96, %r96, 1;
	setp.ne.s32 	%p23, %r96, %r6;
	@%p23 bra 	$L__BB0_16;
$L__BB0_29:
	bar.sync 	0;
	add.s32 	%r90, %r90, 1;
	setp.ne.s32 	%p24, %r90, %r1;
	@%p24 bra 	$L__BB0_5;
$L__BB0_30:
	ret;

}


// ===== COMPILED SASS (sm_100) =====

	.target	sm_100

	.elftype	@"ET_EXEC"


//--------------------- .note.nv.tkinfo           --------------------------
	.section	.note.nv.tkinfo,"",@"SHT_NOTE"
	.sectionflags	@"SHF_NOTE_NV_TKINFO"
	.tkinfo
        /*0018*/ 	.word	0x00000002
        /*0030*/ 	.string	""
        /*0030*/ 	.string	"ptxas"
        /*0030*/ 	.string	"Cuda compilation tools, release 13.0, V13.0.88"
        /*0030*/ 	.string	"Build cuda_13.0.r13.0/compiler.36424714_0"
        /*0030*/ 	.string	"-arch sm_100 -m 64 "



//--------------------- .note.nv.cuinfo           --------------------------
	.section	.note.nv.cuinfo,"",@"SHT_NOTE"
	.sectionflags	@"SHF_NOTE_NV_CUINFO"
        /*0018*/ 	.short	0x0002
        /*001a*/ 	.short	0x0064
        /*001c*/ 	.short	0x0082
	.zero		2


//--------------------- .nv.info                  --------------------------
	.section	.nv.info,"",@"SHT_CUDA_INFO"
	.align	4


	//----- nvinfo : EIATTR_REGCOUNT
	.align		4
        /*0000*/ 	.byte	0x04, 0x2f
        /*0002*/ 	.short	(.L_1 - .L_0)
	.align		4
.L_0:
        /*0004*/ 	.word	index@(_Z15matrixInversion6Matrixi)
        /*0008*/ 	.word	0x0000002a


	//----- nvinfo : EIATTR_FRAME_SIZE
	.align		4
.L_1:
        /*000c*/ 	.byte	0x04, 0x11
        /*000e*/ 	.short	(.L_3 - .L_2)
	.align		4
.L_2:
        /*0010*/ 	.word	index@($__internal_0_$__cuda_sm20_div_rn_f64_full)
        /*0014*/ 	.word	0x00000000


	//----- nvinfo : EIATTR_FRAME_SIZE
	.align		4
.L_3:
        /*0018*/ 	.byte	0x04, 0x11
        /*001a*/ 	.short	(.L_5 - .L_4)
	.align		4
.L_4:
        /*001c*/ 	.word	index@(_Z15matrixInversion6Matrixi)
        /*0020*/ 	.word	0x00000000


	//----- nvinfo : EIATTR_MIN_STACK_SIZE
	.align		4
.L_5:
        /*0024*/ 	.byte	0x04, 0x12
        /*0026*/ 	.short	(.L_7 - .L_6)
	.align		4
.L_6:
        /*0028*/ 	.word	index@(_Z15matrixInversion6Matrixi)
        /*002c*/ 	.word	0x00000000
.L_7:


//--------------------- .nv.compat                --------------------------
	.section	.nv.compat,"",@"SHT_CUDA_COMPAT_INFO"
	.align	4
        /*0000*/ 	.byte	0x02, 0x09, 0x00, 0x00, 0x02, 0x02, 0x01, 0x00, 0x02, 0x05, 0x05, 0x00, 0x03, 0x07, 0x01, 0x01
        /*0010*/ 	.byte	0x02, 0x03, 0x00, 0x00, 0x02, 0x06, 0x01, 0x00, 0x04, 0x0b, 0x08, 0x00, 0x01, 0x00, 0x00, 0x00
        /*0020*/ 	.byte	0x00, 0x00, 0x00, 0x00


//--------------------- .nv.info._Z15matrixInversion6Matrixi --------------------------
	.section	.nv.info._Z15matrixInversion6Matrixi,"",@"SHT_CUDA_INFO"
	.sectionflags	@""
	.align	4


	//----- nvinfo : EIATTR_CUDA_API_VERSION
	.align		4
        /*0000*/ 	.byte	0x04, 0x37
        /*0002*/ 	.short	(.L_9 - .L_8)
.L_8:
        /*0004*/ 	.word	0x00000082


	//----- nvinfo : EIATTR_KPARAM_INFO
	.align		4
.L_9:
        /*0008*/ 	.byte	0x04, 0x17
        /*000a*/ 	.short	(.L_11 - .L_10)
.L_10:
        /*000c*/ 	.word	0x00000000
        /*0010*/ 	.short	0x0001
        /*0012*/ 	.short	0x0010
        /*0014*/ 	.byte	0x00, 0xf0, 0x11, 0x00


	//----- nvinfo : EIATTR_KPARAM_INFO
	.align		4
.L_11:
        /*0018*/ 	.byte	0x04, 0x17
        /*001a*/ 	.short	(.L_13 - .L_12)
.L_12:
        /*001c*/ 	.word	0x00000000
        /*0020*/ 	.short	0x0000
        /*0022*/ 	.short	0x0000
        /*0024*/ 	.byte	0x00, 0xf0, 0x41, 0x00


	//----- nvinfo : EIATTR_SPARSE_MMA_MASK
	.align		4
.L_13:
        /*0028*/ 	.byte	0x03, 0x50
        /*002a*/ 	.short	0x0000


	//----- nvinfo : EIATTR_MAXREG_COUNT
	.align		4
        /*002c*/ 	.byte	0x03, 0x1b
        /*002e*/ 	.short	0x00ff


	//----- nvinfo : EIATTR_NUM_BARRIERS
	.align		4
        /*0030*/ 	.byte	0x02, 0x4c
        /*0032*/ 	.byte	0x01
	.zero		1


	//----- nvinfo : EIATTR_MERCURY_ISA_VERSION
	.align		4
        /*0034*/ 	.byte	0x03, 0x5f
        /*0036*/ 	.short	0x0101


	//----- nvinfo : EIATTR_VRC_CTA_INIT_COUNT
	.align		4
        /*0038*/ 	.byte	0x02, 0x4a
	.zero		1
	.zero		1


	//----- nvinfo : EIATTR_EXIT_INSTR_OFFSETS
	.align		4
        /*003c*/ 	.byte	0x04, 0x1c
        /*003e*/ 	.short	(.L_15 - .L_14)


	//   ....[0]....
.L_14:
        /*0040*/ 	.word	0x00000220


	//   ....[1]....
        /*0044*/ 	.word	0x00002840


	//----- nvinfo : EIATTR_CRS_STACK_SIZE
	.align		4
.L_15:
        /*0048*/ 	.byte	0x04, 0x1e
        /*004a*/ 	.short	(.L_17 - .L_16)
.L_16:
        /*004c*/ 	.word	0x00000000


	//----- nvinfo : EIATTR_CBANK_PARAM_SIZE
	.align		4
.L_17:
        /*0050*/ 	.byte	0x03, 0x19
        /*0052*/ 	.short	0x0014


	//----- nvinfo : EIATTR_PARAM_CBANK
	.align		4
        /*0054*/ 	.byte	0x04, 0x0a
        /*0056*/ 	.short	(.L_19 - .L_18)
	.align		4
.L_18:
        /*0058*/ 	.word	index@(.nv.constant0._Z15matrixInversion6Matrixi)
        /*005c*/ 	.short	0x0380
        /*005e*/ 	.short	0x0014


	//----- nvinfo : EIATTR_SW_WAR
	.align		4
.L_19:
        /*0060*/ 	.byte	0x04, 0x36
        /*0062*/ 	.short	(.L_21 - .L_20)
.L_20:
        /*0064*/ 	.word	0x00000008
.L_21:


//--------------------- .nv.callgraph             --------------------------
	.section	.nv.callgraph,"",@"SHT_CUDA_CALLGRAPH"
	.align	4
	.sectionentsize	8
	.align		4
        /*0000*/ 	.word	0x00000000
	.align		4
        /*0004*/ 	.word	0xffffffff
	.align		4
        /*0008*/ 	.word	0x00000000
	.align		4
        /*000c*/ 	.word	0xfffffffe
	.align		4
        /*0010*/ 	.word	0x00000000
	.align		4
        /*0014*/ 	.word	0xfffffffd
	.align		4
        /*0018*/ 	.word	0x00000000
	.align		4
        /*001c*/ 	.word	0xfffffffc


//--------------------- .text._Z15matrixInversion6Matrixi --------------------------
	.section	.text._Z15matrixInversion6Matrixi,"ax",@progbits
	.align	128
        .global         _Z15matrixInversion6Matrixi
        .type           _Z15matrixInversion6Matrixi,@function
        .size           _Z15matrixInversion6Matrixi,(.L_x_49 - _Z15matrixInversion6Matrixi)
        .other          _Z15matrixInversion6Matrixi,@"STO_CUDA_ENTRY STV_DEFAULT"
_Z15matrixInversion6Matrixi:
.text._Z15matrixInversion6Matrixi:
[----:B------:R-:W-:Y:S08]  /*0000*/  LDC R1, c[0x0][0x37c] ;  /* 0x0000df00ff017b82 */ /* 0x000ff00000000800 */
[----:B------:R-:W0:Y:S01]  /*0010*/  LDC R6, c[0x0][0x390] ;  /* 0x0000e400ff067b82 */ /* 0x000e220000000800 */
[----:B------:R-:W1:Y:S02]  /*0020*/  LDCU UR7, c[0x0][0x380] ;  /* 0x00007000ff0777ac */ /* 0x000e640008000800 */
[----:B-1----:R-:W-:Y:S01]  /*0030*/  IMAD.U32 R4, RZ, RZ, UR7 ;  /* 0x00000007ff047e24 */ /* 0x002fe2000f8e00ff */
[----:B------:R-:W-:Y:S01]  /*0040*/  UISETP.GE.AND UP0, UPT, UR7, 0x1, UPT ;  /* 0x000000010700788c */ /* 0x000fe2000bf06270 */
[----:B0-----:R-:W-:-:S04]  /*0050*/  IABS R5, R6 ;  /* 0x0000000600057213 */ /* 0x001fc80000000000 */
[----:B------:R-:W0:Y:S08]  /*0060*/  I2F.RP R0, R5 ;  /* 0x0000000500007306 */ /* 0x000e300000209400 */
[----:B0-----:R-:W0:Y:S02]  /*0070*/  MUFU.RCP R0, R0 ;  /* 0x0000000000007308 */ /* 0x001e240000001000 */
[----:B0-----:R-:W-:Y:S01]  /*0080*/  VIADD R2, R0, 0xffffffe ;  /* 0x0ffffffe00027836 */ /* 0x001fe20000000000 */
[----:B------:R-:W-:-:S02]  /*0090*/  IABS R0, R4 ;  /* 0x0000000400007213 */ /* 0x000fc40000000000 */
[----:B------:R-:W0:Y:S03]  /*00a0*/  S2R R4, SR_TID.X ;  /* 0x0000000000047919 */ /* 0x000e260000002100 */
[----:B------:R1:W2:Y:S02]  /*00b0*/  F2I.FTZ.U32.TRUNC.NTZ R3, R2 ;  /* 0x0000000200037305 */ /* 0x0002a4000021f000 */
[----:B-1----:R-:W-:Y:S02]  /*00c0*/  HFMA2 R2, -RZ, RZ, 0, 0 ;  /* 0x00000000ff027431 */ /* 0x002fe400000001ff */
[----:B--2---:R-:W-:-:S04]  /*00d0*/  IMAD.MOV R8, RZ, RZ, -R3 ;  /* 0x000000ffff087224 */ /* 0x004fc800078e0a03 */
[----:B------:R-:W-:-:S04]  /*00e0*/  IMAD R7, R8, R5, RZ ;  /* 0x0000000508077224 */ /* 0x000fc800078e02ff */
[----:B------:R-:W-:-:S06]  /*00f0*/  IMAD.HI.U32 R3, R3, R7, R2 ;  /* 0x0000000703037227 */ /* 0x000fcc00078e0002 */
[----:B------:R-:W-:-:S04]  /*0100*/  IMAD.HI.U32 R3, R3, R0, RZ ;  /* 0x0000000003037227 */ /* 0x000fc800078e00ff */
[----:B------:R-:W-:-:S04]  /*0110*/  IMAD.MOV R2, RZ, RZ, -R3 ;  /* 0x000000ffff027224 */ /* 0x000fc800078e0a03 */
[----:B------:R-:W-:-:S05]  /*0120*/  IMAD R0, R5, R2, R0 ;  /* 0x0000000205007224 */ /* 0x000fca00078e0200 */
[----:B------:R-:W-:-:S13]  /*0130*/  ISETP.GT.U32.AND P1, PT, R5, R0, PT ;  /* 0x000000000500720c */ /* 0x000fda0003f24070 */
[----:B------:R-:W-:Y:S02]  /*0140*/  @!P1 IMAD.IADD R0, R0, 0x1, -R5 ;  /* 0x0000000100009824 */ /* 0x000fe400078e0a05 */
[----:B------:R-:W-:Y:S01]  /*0150*/  @!P1 VIADD R3, R3, 0x1 ;  /* 0x0000000103039836 */ /* 0x000fe20000000000 */
[----:B------:R-:W-:Y:S02]  /*0160*/  ISETP.NE.AND P1, PT, R6, RZ, PT ;  /* 0x000000ff0600720c */ /* 0x000fe40003f25270 */
[----:B------:R-:W-:Y:S02]  /*0170*/  ISETP.GE.U32.AND P0, PT, R0, R5, PT ;  /* 0x000000050000720c */ /* 0x000fe40003f06070 */
[----:B------:R-:W-:-:S04]  /*0180*/  LOP3.LUT R0, R6, UR7, RZ, 0x3c, !PT ;  /* 0x0000000706007c12 */ /* 0x000fc8000f8e3cff */
[----:B------:R-:W-:-:S07]  /*0190*/  ISETP.GE.AND P2, PT, R0, RZ, PT ;  /* 0x000000ff0000720c */ /* 0x000fce0003f46270 */
[----:B------:R-:W-:-:S05]  /*01a0*/  @P0 IADD3 R3, PT, PT, R3, 0x1, RZ ;  /* 0x0000000103030810 */ /* 0x000fca0007ffe0ff */
[----:B------:R-:W-:-:S04]  /*01b0*/  IMAD.MOV.U32 R5, RZ, RZ, R3 ;  /* 0x000000ffff057224 */ /* 0x000fc800078e0003 */
[----:B------:R-:W-:Y:S01]  /*01c0*/  @!P2 IMAD.MOV R5, RZ, RZ, -R5 ;  /* 0x000000ffff05a224 */ /* 0x000fe200078e0a05 */
[----:B------:R-:W-:Y:S02]  /*01d0*/  @!P1 LOP3.LUT R5, RZ, R6, RZ, 0x33, !PT ;  /* 0x00000006ff059212 */ /* 0x000fe400078e33ff */
[----:B------:R-:W-:-:S03]  /*01e0*/  PLOP3.LUT P1, PT, PT, PT, UP0, 0x80, 0x8 ;  /* 0x000000000008781c */ /* 0x000fc60003f2f008 */
[----:B------:R-:W-:-:S04]  /*01f0*/  IMAD.MOV R3, RZ, RZ, -R5 ;  /* 0x000000ffff037224 */ /* 0x000fc800078e0a05 */
[----:B------:R-:W-:-:S05]  /*0200*/  IMAD R9, R6, R3, UR7 ;  /* 0x0000000706097e24 */ /* 0x000fca000f8e0203 */
[----:B0-----:R-:W-:Y:S01]  /*0210*/  ISETP.GT.AND P0, PT, R4, R9, PT ;  /* 0x000000090400720c */ /* 0x001fe20003f04270 */
[----:B------:R-:W-:-:S12]  /*0220*/  @!P1 EXIT ;  /* 0x000000000000994d */ /* 0x000fd80003800000 */
[----:B------:R-:W0:Y:S01]  /*0230*/  LDC.64 R6, c[0x0][0x388] ;  /* 0x0000e200ff067b82 */ /* 0x000e220000000a00 */
[----:B------:R-:W1:Y:S01]  /*0240*/  LDCU UR4, c[0x0][0x384] ;  /* 0x00007080ff0477ac */ /* 0x000e620008000800 */
[-C--:B------:R-:W-:Y:S01]  /*0250*/  @P0 IADD3 R3, PT, PT, -R9, R4.reuse, RZ ;  /* 0x0000000409030210 */ /* 0x080fe20007ffe1ff */
[C---:B------:R-:W-:Y:S02]  /*0260*/  @P0 IMAD R2, R5.reuse, R9, R9 ;  /* 0x0000000905020224 */ /* 0x040fe400078e0209 */
[C---:B------:R-:W-:Y:S01]  /*0270*/  @!P0 IMAD R0, R5.reuse, R4, R4 ;  /* 0x0000000405008224 */ /* 0x040fe200078e0204 */
[----:B------:R-:W-:Y:S01]  /*0280*/  USHF.L.U32 UR11, UR7, 0x1, URZ ;  /* 0x00000001070b7899 */ /* 0x000fe200080006ff */
[C---:B------:R-:W-:Y:S01]  /*0290*/  @P0 IMAD R0, R5.reuse, R3, R2 ;  /* 0x0000000305000224 */ /* 0x040fe200078e0202 */
[----:B------:R-:W-:Y:S01]  /*02a0*/  ISETP.GE.AND P0, PT, R4, R9, PT ;  /* 0x000000090400720c */ /* 0x000fe20003f06270 */
[----:B------:R-:W-:Y:S01]  /*02b0*/  VIADD R2, R5, 0x1 ;  /* 0x0000000105027836 */ /* 0x000fe20000000000 */
[----:B------:R-:W-:Y:S01]  /*02c0*/  ULOP3.LUT UR14, UR7, 0x3, URZ, 0xc0, !UPT ;  /* 0x00000003070e7892 */ /* 0x000fe2000f8ec0ff */
[----:B------:R-:W2:Y:S01]  /*02d0*/  LDCU.64 UR12, c[0x0][0x358] ;  /* 0x00006b00ff0c77ac */ /* 0x000ea20008000a00 */
[----:B------:R-:W-:-:S02]  /*02e0*/  ULOP3.LUT UR7, UR7, 0x1, URZ, 0xc0, !UPT ;  /* 0x0000000107077892 */ /* 0x000fc4000f8ec0ff */
[----:B------:R-:W-:Y:S01]  /*02f0*/  ULOP3.LUT UR8, UR11, 0xfffffff0, URZ, 0xc0, !UPT ;  /* 0xfffffff00b087892 */ /* 0x000fe2000f8ec0ff */
[----:B-1----:R-:W-:Y:S01]  /*0300*/  IMAD R3, R0, UR4, RZ ;  /* 0x0000000400037c24 */ /* 0x002fe2000f8e02ff */
[----:B------:R-:W-:-:S05]  /*0310*/  ULOP3.LUT UR4, UR11, 0x6, URZ, 0xc0, !UPT ;  /* 0x000000060b047892 */ /* 0x000fca000f8ec0ff */
[----:B------:R-:W-:Y:S02]  /*0320*/  @P0 IMAD.MOV R2, RZ, RZ, R5 ;  /* 0x000000ffff020224 */ /* 0x000fe400078e0205 */
[----:B0-----:R-:W-:Y:S01]  /*0330*/  IMAD.WIDE R6, R3, 0x8, R6 ;  /* 0x0000000803067825 */ /* 0x001fe200078e0206 */
[----:B------:R-:W-:-:S03]  /*0340*/  UIADD3 UR6, UPT, UPT, UR4, -0x1, URZ ;  /* 0xffffffff04067890 */ /* 0x000fc6000fffe0ff */
[----:B------:R-:W-:Y:S01]  /*0350*/  UMOV UR4, URZ ;  /* 0x000000ff00047c82 */ /* 0x000fe20008000000 */
[----:B------:R-:W-:-:S05]  /*0360*/  IADD3 R20, P1, PT, R6, 0x20, RZ ;  /* 0x0000002006147810 */ /* 0x000fca0007f3e0ff */
[----:B--2---:R-:W-:-:S08]  /*0370*/  IMAD.X R21, RZ, RZ, R7, P1 ;  /* 0x000000ffff157224 */ /* 0x004fd000008e0607 */
.L_x_42:
[----:B0-----:R-:W-:Y:S01]  /*0380*/  IADD3 R3, PT, PT, R2, R0, RZ ;  /* 0x0000000002037210 */ /* 0x001fe20007ffe0ff */
[----:B------:R-:W-:Y:S03]  /*0390*/  BSSY.RECONVERGENT B0, `(.L_x_0) ;  /* 0x000019c000007945 */ /* 0x000fe60003800200 */
[----:B------:R-:W-:-:S04]  /*03a0*/  ISETP.LE.AND P0, PT, R3, UR4, PT ;  /* 0x0000000403007c0c */ /* 0x000fc8000bf03270 */
[----:B------:R-:W-:-:S13]  /*03b0*/  ISETP.LE.AND P0, PT, R0, UR4, !P0 ;  /* 0x0000000400007c0c */ /* 0x000fda000c703270 */
[----:B-123-5:R-:W-:Y:S05]  /*03c0*/  @!P0 BRA `(.L_x_1) ;  /* 0x0000001800608947 */ /* 0x02efea0003800000 */
[----:B------:R-:W0:Y:S01]  /*03d0*/  LDCU.64 UR16, c[0x0][0x380] ;  /* 0x00007000ff1077ac */ /* 0x000e220008000a00 */
[----:B------:R-:W-:-:S05]  /*03e0*/  IADD3 R17, PT, PT, -R0, UR4, RZ ;  /* 0x0000000400117c10 */ /* 0x000fca000fffe1ff */
[----:B0-----:R-:W-:-:S04]  /*03f0*/  IMAD R17, R17, UR17, RZ ;  /* 0x0000001111117c24 */ /* 0x001fc8000f8e02ff */
[----:B------:R-:W-:-:S04]  /*0400*/  VIADD R19, R17, UR4 ;  /* 0x0000000411137c36 */ /* 0x000fc80008000000 */
[----:B------:R-:W-:-:S06]  /*0410*/  IMAD.WIDE R18, R19, 0x8, R6 ;  /* 0x0000000813127825 */ /* 0x000fcc00078e0206 */
[----:B------:R-:W5:Y:S01]  /*0420*/  LDG.E.64 R18, desc[UR12][R18.64] ;  /* 0x0000000c12127981 */ /* 0x000f62000c1e1b00 */
[----:B------:R-:W-:Y:S01]  /*0430*/  UISETP.GE.U32.AND UP0, UPT, UR16, 0x4, UPT ;  /* 0x000000041000788c */ /* 0x000fe2000bf06070 */
[----:B------:R-:W-:-:S08]  /*0440*/  IMAD.MOV.U32 R16, RZ, RZ, RZ ;  /* 0x000000ffff107224 */ /* 0x000fd000078e00ff */
[----:B------:R-:W-:Y:S05]  /*0450*/  BRA.U !UP0, `(.L_x_2) ;  /* 0x0000000d08807547 */ /* 0x000fea000b800000 */
[----:B------:R-:W0:Y:S01]  /*0460*/  S2UR UR9, SR_CgaCtaId ;  /* 0x00000000000979c3 */ /* 0x000e220000008800 */
[----:B------:R-:W-:Y:S01]  /*0470*/  UMOV UR5, 0x400 ;  /* 0x0000040000057882 */ /* 0x000fe20000000000 */
[----:B------:R-:W-:Y:S01]  /*0480*/  ULOP3.LUT UR10, UR11, 0xfffffff8, URZ, 0xc0, !UPT ;  /* 0xfffffff80b0a7892 */ /* 0x000fe2000f8ec0ff */
[----:B------:R-:W-:-:S05]  /*0490*/  IMAD.MOV.U32 R5, RZ, RZ, R17 ;  /* 0x000000ffff057224 */ /* 0x000fca00078e0011 */
[----:B------:R-:W-:Y:S01]  /*04a0*/  MOV R16, UR10 ;  /* 0x0000000a00107c02 */ /* 0x000fe20008000f00 */
[----:B0-----:R-:W-:Y:S02]  /*04b0*/  ULEA UR5, UR9, UR5, 0x18 ;  /* 0x0000000509057291 */ /* 0x001fe4000f8ec0ff */
[----:B------:R-:W-:Y:S02]  /*04c0*/  UIADD3 UR9, UPT, UPT, -UR10, URZ, URZ ;  /* 0x000000ff0a097290 */ /* 0x000fe4000fffe1ff */
[----:B------:R-:W-:-:S04]  /*04d0*/  UIADD3 UR5, UPT, UPT, UR5, 0x20, URZ ;  /* 0x0000002005057890 */ /* 0x000fc8000fffe0ff */
[----:B------:R-:W-:Y:S02]  /*04e0*/  IMAD.U32 R4, RZ, RZ, UR9 ;  /* 0x00000009ff047e24 */ /* 0x000fe4000f8e00ff */
[----:B------:R-:W-:-:S07]  /*04f0*/  IMAD.U32 R3, RZ, RZ, UR5 ;  /* 0x00000005ff037e24 */ /* 0x000fce000f8e00ff */
.L_x_19:
[----:B------:R-:W-:-:S05]  /*0500*/  IMAD.WIDE R22, R5, 0x8, R20 ;  /* 0x0000000805167825 */ /* 0x000fca00078e0214 */
[----:B------:R-:W2:Y:S01]  /*0510*/  LDG.E.64 R8, desc[UR12][R22.64+-0x20] ;  /* 0xffffe00c16087981 */ /* 0x000ea2000c1e1b00 */
[----:B-----5:R-:W0:Y:S01]  /*0520*/  MUFU.RCP64H R11, R19 ;  /* 0x00000013000b7308 */ /* 0x020e220000001800 */
[----:B------:R-:W-:Y:S01]  /*0530*/  IMAD.MOV.U32 R10, RZ, RZ, 0x1 ;  /* 0x00000001ff0a7424 */ /* 0x000fe200078e00ff */
[----:B------:R-:W-:Y:S05]  /*0540*/  BSSY.RECONVERGENT B2, `(.L_x_3) ;  /* 0x0000015000027945 */ /* 0x000fea0003800200 */
[----:B0-----:R-:W-:-:S08]  /*0550*/  DFMA R12, -R18, R10, 1 ;  /* 0x3ff00000120c742b */ /* 0x001fd0000000010a */
[----:B------:R-:W-:-:S08]  /*0560*/  DFMA R12, R12, R12, R12 ;  /* 0x0000000c0c0c722b */ /* 0x000fd0000000000c */
[----:B------:R-:W-:-:S08]  /*0570*/  DFMA R12, R10, R12, R10 ;  /* 0x0000000c0a0c722b */ /* 0x000fd0000000000a */
[----:B------:R-:W-:-:S08]  /*0580*/  DFMA R10, -R18, R12, 1 ;  /* 0x3ff00000120a742b */ /* 0x000fd0000000010c */
[----:B------:R-:W-:-:S08]  /*0590*/  DFMA R10, R12, R10, R12 ;  /* 0x0000000a0c0a722b */ /* 0x000fd0000000000c */
[----:B--2---:R-:W-:Y:S01]  /*05a0*/  DMUL R12, R8, R10 ;  /* 0x0000000a080c7228 */ /* 0x004fe20000000000 */
[----:B------:R-:W-:-:S07]  /*05b0*/  FSETP.GEU.AND P2, PT, |R9|, 6.5827683646048100446e-37, PT ;  /* 0x036000000900780b */ /* 0x000fce0003f4e200 */
[----:B------:R-:W-:-:S08]  /*05c0*/  DFMA R14, -R18, R12, R8 ;  /* 0x0000000c120e722b */ /* 0x000fd00000000108 */
[----:B------:R-:W-:-:S10]  /*05d0*/  DFMA R12, R10, R14, R12 ;  /* 0x0000000e0a0c722b */ /* 0x000fd4000000000c */
[----:B------:R-:W-:-:S05]  /*05e0*/  FFMA R10, RZ, R19, R13 ;  /* 0x00000013ff0a7223 */ /* 0x000fca000000000d */
[----:B------:R-:W-:-:S13]  /*05f0*/  FSETP.GT.AND P1, PT, |R10|, 1.469367938527859385e-39, PT ;  /* 0x001000000a00780b */ /* 0x000fda0003f24200 */
[----:B------:R-:W-:Y:S05]  /*0600*/  @P1 BRA P2, `(.L_x_4) ;  /* 0x0000000000201947 */ /* 0x000fea0001000000 */
[----:B------:R-:W-:Y:S01]  /*0610*/  MOV R11, R8 ;  /* 0x00000008000b7202 */ /* 0x000fe20000000f00 */
[----:B------:R-:W-:Y:S01]  /*0620*/  IMAD.MOV.U32 R10, RZ, RZ, R9 ;  /* 0x000000ffff0a7224 */ /* 0x000fe200078e0009 */
[----:B------:R-:W-:Y:S01]  /*0630*/  MOV R28, 0x670 ;  /* 0x00000670001c7802 */ /* 0x000fe20000000f00 */
[----:B------:R-:W-:Y:S02]  /*0640*/  IMAD.MOV.U32 R14, RZ, RZ, R18 ;  /* 0x000000ffff0e7224 */ /* 0x000fe400078e0012 */
[----:B------:R-:W-:-:S07]  /*0650*/  IMAD.MOV.U32 R15, RZ, RZ, R19 ;  /* 0x000000ffff0f7224 */ /* 0x000fce00078e0013 */
[----:B------:R-:W-:Y:S05]  /*0660*/  CALL.REL.NOINC `($__internal_0_$__cuda_sm20_div_rn_f64_full) ;  /* 0x0000002000787944 */ /* 0x000fea0003c00000 */
[----:B------:R-:W-:Y:S01]  /*0670*/  MOV R12, R10 ;  /* 0x0000000a000c7202 */ /* 0x000fe20000000f00 */
[----:B------:R-:W-:-:S07]  /*0680*/  IMAD.MOV.U32 R13, RZ, RZ, R11 ;  /* 0x000000ffff0d7224 */ /* 0x000fce00078e000b */
.L_x_4:
[----:B------:R-:W-:Y:S05]  /*0690*/  BSYNC.RECONVERGENT B2 ;  /* 0x0000000000027941 */ /* 0x000fea0003800200 */
.L_x_3:
[----:B------:R-:W2:Y:S01]  /*06a0*/  LDG.E.64 R8, desc[UR12][R22.64+-0x18] ;  /* 0xffffe80c16087981 */ /* 0x000ea2000c1e1b00 */
[----:B------:R-:W0:Y:S01]  /*06b0*/  MUFU.RCP64H R11, R19 ;  /* 0x00000013000b7308 */ /* 0x000e220000001800 */
[----:B------:R-:W-:Y:S01]  /*06c0*/  IMAD.MOV.U32 R10, RZ, RZ, 0x1 ;  /* 0x00000001ff0a7424 */ /* 0x000fe200078e00ff */
[----:B------:R-:W-:Y:S01]  /*06d0*/  BSSY.RECONVERGENT B2, `(.L_x_5) ;  /* 0x0000016000027945 */ /* 0x000fe20003800200 */
[----:B------:R1:W-:Y:S04]  /*06e0*/  STG.E.64 desc[UR12][R22.64+-0x20], R12 ;  /* 0xffffe00c16007986 */ /* 0x0003e8000c101b0c */
        /* <DEDUP_REMOVED lines=11> */
[----:B-1----:R-:W-:Y:S05]  /*07a0*/  @P1 BRA P2, `(.L_x_6) ;  /* 0x0000000000201947 */ /* 0x002fea0001000000 */
[----:B------:R-:W-:Y:S01]  /*07b0*/  IMAD.MOV.U32 R11, RZ, RZ, R8 ;  /* 0x000000ffff0b7224 */ /* 0x000fe200078e0008 */
[----:B------:R-:W-:Y:S01]  /*07c0*/  MOV R10, R9 ;  /* 0x00000009000a7202 */ /* 0x000fe20000000f00 */
[----:B------:R-:W-:Y:S01]  /*07d0*/  IMAD.MOV.U32 R14, RZ, RZ, R18 ;  /* 0x000000ffff0e7224 */ /* 0x000fe200078e0012 */
[----:B------:R-:W-:Y:S01]  /*07e0*/  MOV R28, 0x810 ;  /* 0x00000810001c7802 */ /* 0x000fe20000000f00 */
[----:B------:R-:W-:-:S07]  /*07f0*/  IMAD.MOV.U32 R15, RZ, RZ, R19 ;  /* 0x000000ffff0f7224 */ /* 0x000fce00078e0013 */
[----:B------:R-:W-:Y:S05]  /*0800*/  CALL.REL.NOINC `($__internal_0_$__cuda_sm20_div_rn_f64_full) ;  /* 0x0000002000107944 */ /* 0x000fea0003c00000 */
[----:B------:R-:W-:Y:S01]  /*0810*/  IMAD.MOV.U32 R14, RZ, RZ, R10 ;  /* 0x000000ffff0e7224 */ /* 0x000fe200078e000a */
[----:B------:R-:W-:-:S07]  /*0820*/  MOV R15, R11 ;  /* 0x0000000b000f7202 */ /* 0x000fce0000000f00 */
.L_x_6:
[----:B------:R-:W-:Y:S05]  /*0830*/  BSYNC.RECONVERGENT B2 ;  /* 0x0000000000027941 */ /* 0x000fea0003800200 */
.L_x_5:
[----:B------:R-:W2:Y:S01]  /*0840*/  LDG.E.64 R24, desc[UR12][R22.64+-0x10] ;  /* 0xfffff00c16187981 */ /* 0x000ea2000c1e1b00 */
[----:B------:R-:W0:Y:S01]  /*0850*/  MUFU.RCP64H R9, R19 ;  /* 0x0000001300097308 */ /* 0x000e220000001800 */
[----:B------:R-:W-:Y:S01]  /*0860*/  IMAD.MOV.U32 R8, RZ, RZ, 0x1 ;  /* 0x00000001ff087424 */ /* 0x000fe200078e00ff */
[----:B------:R-:W-:Y:S01]  /*0870*/  BSSY.RECONVERGENT B2, `(.L_x_7) ;  /* 0x0000017000027945 */ /* 0x000fe20003800200 */
[----:B------:R1:W-:Y:S04]  /*0880*/  STS.128 [R3+-0x20], R12 ;  /* 0xffffe00c03007388 */ /* 0x0003e80000000c00 */
[----:B------:R1:W-:Y:S01]  /*0890*/  STG.E.64 desc[UR12][R22.64+-0x18], R14 ;  /* 0xffffe80e16007986 */ /* 0x0003e2000c101b0c */
        /* <DEDUP_REMOVED lines=18> */
[----:B------:R-:W-:Y:S02]  /*09c0*/  IMAD.MOV.U32 R8, RZ, RZ, R10 ;  /* 0x000000ffff087224 */ /* 0x000fe400078e000a */
[----:B------:R-:W-:-:S07]  /*09d0*/  IMAD.MOV.U32 R9, RZ, RZ, R11 ;  /* 0x000000ffff097224 */ /* 0x000fce00078e000b */
.L_x_8:
[----:B------:R-:W-:Y:S05]  /*09e0*/  BSYNC.RECONVERGENT B2 ;  /* 0x0000000000027941 */ /* 0x000fea0003800200 */
.L_x_7:
[----:B------:R-:W2:Y:S01]  /*09f0*/  LDG.E.64 R12, desc[UR12][R22.64+-0x8] ;  /* 0xfffff80c160c7981 */ /* 0x000ea2000c1e1b00 */
[----:B------:R-:W0:Y:S01]  /*0a00*/  MUFU.RCP64H R11, R19 ;  /* 0x00000013000b7308 */ /* 0x000e220000001800 */
[----:B------:R-:W-:Y:S01]  /*0a10*/  MOV R10, 0x1 ;  /* 0x00000001000a7802 */ /* 0x000fe20000000f00 */
        /* <DEDUP_REMOVED lines=20> */
.L_x_10:
[----:B------:R-:W-:Y:S05]  /*0b60*/  BSYNC.RECONVERGENT B2 ;  /* 0x0000000000027941 */ /* 0x000fea0003800200 */
.L_x_9:
        /* <DEDUP_REMOVED lines=26> */
.L_x_12:
[----:B------:R-:W-:Y:S05]  /*0d10*/  BSYNC.RECONVERGENT B2 ;  /* 0x0000000000027941 */ /* 0x000fea0003800200 */
.L_x_11:
        /* <DEDUP_REMOVED lines=25> */
.L_x_14:
[----:B------:R-:W-:Y:S05]  /*0eb0*/  BSYNC.RECONVERGENT B2 ;  /* 0x0000000000027941 */ /* 0x000fea0003800200 */
.L_x_13:
[----:B------:R-:W2:Y:S01]  /*0ec0*/  LDG.E.64 R24, desc[UR12][R22.64+0x10] ;  /* 0x0000100c16187981 */ /* 0x000ea2000c1e1b00 */
[----:B------:R-:W0:Y:S01]  /*0ed0*/  MUFU.RCP64H R9, R19 ;  /* 0x0000001300097308 */ /* 0x000e220000001800 */
[----:B------:R-:W-:Y:S01]  /*0ee0*/  IMAD.MOV.U32 R8, RZ, RZ, 0x1 ;  /* 0x00000001ff087424 */ /* 0x000fe200078e00ff */
[----:B------:R-:W-:Y:S01]  /*0ef0*/  BSSY.RECONVERGENT B2, `(.L_x_15) ;  /* 0x0000017000027945 */ /* 0x000fe20003800200 */
[----:B------:R1:W-:Y:S04]  /*0f00*/  STS.128 [R3], R12 ;  /* 0x0000000c03007388 */ /* 0x0003e80000000c00 */
        /* <DEDUP_REMOVED lines=21> */
.L_x_16:
[----:B------:R-:W-:Y:S05]  /*1060*/  BSYNC.RECONVERGENT B2 ;  /* 0x0000000000027941 */ /* 0x000fea0003800200 */
.L_x_15:
        /* <DEDUP_REMOVED lines=23> */
.L_x_18:
[----:B------:R-:W-:Y:S05]  /*11e0*/  BSYNC.RECONVERGENT B2 ;  /* 0x0000000000027941 */ /* 0x000fea0003800200 */
.L_x_17:
[----:B------:R-:W-:Y:S01]  /*11f0*/  STG.E.64 desc[UR12][R22.64+0x18], R10 ;  /* 0x0000180a16007986 */ /* 0x000fe2000c101b0c */
[----:B------:R-:W-:Y:S01]  /*1200*/  VIADD R4, R4, 0x8 ;  /* 0x0000000804047836 */ /* 0x000fe20000000000 */
[----:B------:R-:W-:Y:S02]  /*1210*/  IADD3 R5, PT, PT, R5, 0x8, RZ ;  /* 0x0000000805057810 */ /* 0x000fe40007ffe0ff */
[----:B------:R0:W-:Y:S02]  /*1220*/  STS.128 [R3+0x10], R8 ;  /* 0x0000100803007388 */ /* 0x0001e40000000c00 */
[----:B------:R-:W-:Y:S01]  /*1230*/  ISETP.NE.AND P1, PT, R4, RZ, PT ;  /* 0x000000ff0400720c */ /* 0x000fe20003f25270 */
[----:B0-----:R-:W-:-:S12]  /*1240*/  VIADD R3, R3, 0x40 ;  /* 0x0000004003037836 */ /* 0x001fd80000000000 */
[----:B------:R-:W-:Y:S05]  /*1250*/  @P1 BRA `(.L_x_19) ;  /* 0xfffffff000a81947 */ /* 0x000fea000383ffff */
.L_x_2:
[----:B------:R-:W-:-:S09]  /*1260*/  UISETP.NE.AND UP0, UPT, UR14, URZ, UPT ;  /* 0x000000ff0e00728c */ /* 0x000fd2000bf05270 */
[----:B------:R-:W-:Y:S05]  /*1270*/  BRA.U !UP0, `(.L_x_1) ;  /* 0x0000000908b47547 */ /* 0x000fea000b800000 */
[----:B------:R-:W-:-:S09]  /*1280*/  UISETP.GE.U32.AND UP0, UPT, UR6, 0x3, UPT ;  /* 0x000000030600788c */ /* 0x000fd2000bf06070 */
[----:B------:R-:W-:Y:S05]  /*1290*/  BRA.U !UP0, `(.L_x_20) ;  /* 0x0000000508bc7547 */ /* 0x000fea000b800000 */
[----:B------:R-:W-:-:S04]  /*12a0*/  IMAD.IADD R5, R17, 0x1, R16 ;  /* 0x0000000111057824 */ /* 0x000fc800078e0210 */
        /* <DEDUP_REMOVED lines=25> */
.L_x_22:
[----:B------:R-:W-:Y:S05]  /*1440*/  BSYNC.RECONVERGENT B2 ;  /* 0x0000000000027941 */ /* 0x000fea0003800200 */
.L_x_21:
[----:B------:R-:W2:Y:S01]  /*1450*/  LDG.E.64 R12, desc[UR12][R4.64+0x8] ;  /* 0x0000080c040c7981 */ /* 0x000ea2000c1e1b00 */
[----:B------:R-:W0:Y:S01]  /*1460*/  MUFU.RCP64H R11, R19 ;  /* 0x00000013000b7308 */ /* 0x000e220000001800 */
[----:B------:R-:W-:Y:S01]  /*1470*/  IMAD.MOV.U32 R10, RZ, RZ, 0x1 ;  /* 0x00000001ff0a7424 */ /* 0x000fe200078e00ff */
[----:B------:R-:W1:Y:S01]  /*1480*/  S2UR UR9, SR_CgaCtaId ;  /* 0x00000000000979c3 */ /* 0x000e620000008800 */
[----:B------:R-:W-:Y:S01]  /*1490*/  UMOV UR5, 0x400 ;  /* 0x0000040000057882 */ /* 0x000fe20000000000 */
[----:B------:R3:W-:Y:S01]  /*14a0*/  STG.E.64 desc[UR12][R4.64], R8 ;  /* 0x0000000804007986 */ /* 0x0007e2000c101b0c */
[----:B------:R-:W-:Y:S02]  /*14b0*/  BSSY.RECONVERGENT B2, `(.L_x_23) ;  /* 0x0000016000027945 */ /* 0x000fe40003800200 */
[----:B0-----:R-:W-:-:S08]  /*14c0*/  DFMA R14, -R18, R10, 1 ;  /* 0x3ff00000120e742b */ /* 0x001fd0000000010a */
[----:B------:R-:W-:Y:S01]  /*14d0*/  DFMA R14, R14, R14, R14 ;  /* 0x0000000e0e0e722b */ /* 0x000fe2000000000e */
[----:B-1----:R-:W-:-:S06]  /*14e0*/  ULEA UR5, UR9, UR5, 0x18 ;  /* 0x0000000509057291 */ /* 0x002fcc000f8ec0ff */
[----:B------:R-:W-:Y:S01]  /*14f0*/  LEA R3, R16, UR5, 0x3 ;  /* 0x0000000510037c11 */ /* 0x000fe2000f8e18ff */
[----:B------:R-:W-:-:S04]  /*1500*/  DFMA R14, R10, R14, R10 ;  /* 0x0000000e0a0e722b */ /* 0x000fc8000000000a */
[----:B------:R3:W-:Y:S04]  /*1510*/  STS.64 [R3], R8 ;  /* 0x0000000803007388 */ /* 0x0007e80000000a00 */
        /* <DEDUP_REMOVED lines=8> */
[----:B---3--:R-:W-:Y:S05]  /*15a0*/  @P1 BRA P2, `(.L_x_24) ;  /* 0x0000000000181947 */ /* 0x008fea0001000000 */
[----:B------:R-:W-:Y:S01]  /*15b0*/  IMAD.MOV.U32 R11, RZ, RZ, R12 ;  /* 0x000000ffff0b7224 */ /* 0x000fe200078e000c */
[----:B------:R-:W-:Y:S01]  /*15c0*/  MOV R10, R13 ;  /* 0x0000000d000a7202 */ /* 0x000fe20000000f00 */
[----:B------:R-:W-:Y:S01]  /*15d0*/  IMAD.MOV.U32 R14, RZ, RZ, R18 ;  /* 0x000000ffff0e7224 */ /* 0x000fe200078e0012 */
[----:B------:R-:W-:Y:S01]  /*15e0*/  MOV R28, 0x1610 ;  /* 0x00001610001c7802 */ /* 0x000fe20000000f00 */
[----:B------:R-:W-:-:S07]  /*15f0*/  IMAD.MOV.U32 R15, RZ, RZ, R19 ;  /* 0x000000ffff0f7224 */ /* 0x000fce00078e0013 */
[----:B------:R-:W-:Y:S05]  /*1600*/  CALL.REL.NOINC `($__internal_0_$__cuda_sm20_div_rn_f64_full) ;  /* 0x0000001000907944 */ /* 0x000fea0003c00000 */
.L_x_24:
[----:B------:R-:W-:Y:S05]  /*1610*/  BSYNC.RECONVERGENT B2 ;  /* 0x0000000000027941 */ /* 0x000fea0003800200 */
.L_x_23:
[----:B------:R-:W2:Y:S01]  /*1620*/  LDG.E.64 R12, desc[UR12][R4.64+0x10] ;  /* 0x0000100c040c7981 */ /* 0x000ea2000c1e1b00 */
[----:B------:R-:W0:Y:S01]  /*1630*/  MUFU.RCP64H R9, R19 ;  /* 0x0000001300097308 */ /* 0x000e220000001800 */
[----:B------:R-:W-:Y:S01]  /*1640*/  IMAD.MOV.U32 R8, RZ, RZ, 0x1 ;  /* 0x00000001ff087424 */ /* 0x000fe200078e00ff */
[----:B------:R-:W-:Y:S01]  /*1650*/  BSSY.RECONVERGENT B2, `(.L_x_25) ;  /* 0x0000017000027945 */ /* 0x000fe20003800200 */
[----:B------:R1:W-:Y:S04]  /*1660*/  STG.E.64 desc[UR12][R4.64+0x8], R10 ;  /* 0x0000080a04007986 */ /* 0x0003e8000c101b0c */
[----:B------:R1:W-:Y:S01]  /*1670*/  STS.64 [R3+0x8], R10 ;  /* 0x0000080a03007388 */ /* 0x0003e20000000a00 */
        /* <DEDUP_REMOVED lines=20> */
.L_x_26:
[----:B------:R-:W-:Y:S05]  /*17c0*/  BSYNC.RECONVERGENT B2 ;  /* 0x0000000000027941 */ /* 0x000fea0003800200 */
.L_x_25:
        /* <DEDUP_REMOVED lines=24> */
.L_x_28:
[----:B------:R-:W-:Y:S05]  /*1950*/  BSYNC.RECONVERGENT B2 ;  /* 0x0000000000027941 */ /* 0x000fea0003800200 */
.L_x_27:
[----:B------:R0:W-:Y:S01]  /*1960*/  STG.E.64 desc[UR12][R4.64+0x18], R10 ;  /* 0x0000180a04007986 */ /* 0x0001e2000c101b0c */
[----:B------:R-:W-:-:S03]  /*1970*/  VIADD R16, R16, 0x4 ;  /* 0x0000000410107836 */ /* 0x000fc60000000000 */
[----:B------:R0:W-:Y:S04]  /*1980*/  STS.64 [R3+0x18], R10 ;  /* 0x0000180a03007388 */ /* 0x0001e80000000a00 */
.L_x_20:
[----:B------:R-:W-:-:S09]  /*1990*/  UISETP.NE.AND UP0, UPT, UR7, URZ, UPT ;  /* 0x000000ff0700728c */ /* 0x000fd2000bf05270 */
[----:B------:R-:W-:Y:S05]  /*19a0*/  BRA.U !UP0, `(.L_x_1) ;  /* 0x0000000108e87547 */ /* 0x000fea000b800000 */
[----:B0-----:R-:W-:-:S05]  /*19b0*/  IADD3 R5, PT, PT, R17, R16, RZ ;  /* 0x0000001011057210 */ /* 0x001fca0007ffe0ff */
        /* <DEDUP_REMOVED lines=25> */
.L_x_30:
[----:B------:R-:W-:Y:S05]  /*1b50*/  BSYNC.RECONVERGENT B2 ;  /* 0x0000000000027941 */ /* 0x000fea0003800200 */
.L_x_29:
        /* <DEDUP_REMOVED lines=28> */
.L_x_32:
[----:B------:R-:W-:Y:S05]  /*1d20*/  BSYNC.RECONVERGENT B2 ;  /* 0x0000000000027941 */ /* 0x000fea0003800200 */
.L_x_31:
[----:B------:R1:W-:Y:S04]  /*1d30*/  STG.E.64 desc[UR12][R4.64+0x8], R10 ;  /* 0x0000080a04007986 */ /* 0x0003e8000c101b0c */
[----:B------:R1:W-:Y:S02]  /*1d40*/  STS.64 [R16+0x8], R10 ;  /* 0x0000080a10007388 */ /* 0x0003e40000000a00 */
.L_x_1:
[----:B------:R-:W-:Y:S05]  /*1d50*/  BSYNC.RECONVERGENT B0 ;  /* 0x0000000000007941 */ /* 0x000fea0003800200 */
.L_x_0:
[----:B------:R-:W-:Y:S01]  /*1d60*/  BAR.SYNC.DEFER_BLOCKING 0x0 ;  /* 0x0000000000007b1d */ /* 0x000fe20000010000 */
[----:B------:R-:W-:-:S05]  /*1d70*/  ISETP.GE.AND P1, PT, R2, 0x1, PT ;  /* 0x000000010200780c */ /* 0x000fca0003f26270 */
[----:B------:R-:W-:Y:S08]  /*1d80*/  BSSY.RECONVERGENT B0, `(.L_x_33) ;  /* 0x00000a6000007945 */ /* 0x000ff00003800200 */
[----:B------:R-:W-:Y:S05]  /*1d90*/  @!P1 BRA `(.L_x_34) ;  /* 0x0000000800909947 */ /* 0x000fea0003800000 */
[----:B0-----:R-:W-:Y:S02]  /*1da0*/  IADD3 R3, PT, PT, -R0, UR4, RZ ;  /* 0x0000000400037c10 */ /* 0x001fe4000fffe1ff */
[----:B-1----:R-:W-:-:S07]  /*1db0*/  MOV R4, RZ ;  /* 0x000000ff00047202 */ /* 0x002fce0000000f00 */
.L_x_41:
[----:B------:R-:W-:Y:S01]  /*1dc0*/  ISETP.EQ.AND P1, PT, R4, R3, PT ;  /* 0x000000030400720c */ /* 0x000fe20003f22270 */
[----:B------:R-:W-:-:S12]  /*1dd0*/  BSSY.RECONVERGENT B1, `(.L_x_35) ;  /* 0x000009d000017945 */ /* 0x000fd80003800200 */
[----:B0123-5:R-:W-:Y:S05]  /*1de0*/  @P0 BRA P1, `(.L_x_36) ;  /* 0x00000008006c0947 */ /* 0x02ffea0000800000 */
[----:B------:R-:W0:Y:S02]  /*1df0*/  LDC.64 R8, c[0x0][0x380] ;  /* 0x0000e000ff087b82 */ /* 0x000e240000000a00 */
[----:B0-----:R-:W-:-:S04]  /*1e00*/  IMAD R11, R4, R9, UR4 ;  /* 0x00000004040b7e24 */ /* 0x001fc8000f8e0209 */
[----:B------:R-:W-:-:S06]  /*1e10*/  IMAD.WIDE R10, R11, 0x8, R6 ;  /* 0x000000080b0a7825 */ /* 0x000fcc00078e0206 */
[----:B------:R-:W5:Y:S01]  /*1e20*/  LDG.E.64 R10, desc[UR12][R10.64] ;  /* 0x0000000c0a0a7981 */ /* 0x000f62000c1e1b00 */
[----:B------:R-:W-:Y:S01]  /*1e30*/  ISETP.GE.U32.AND P1, PT, R8, 0x8, PT ;  /* 0x000000080800780c */ /* 0x000fe20003f26070 */
[----:B------:R-:W-:-:S12]  /*1e40*/  UMOV UR5, URZ ;  /* 0x000000ff00057c82 */ /* 0x000fd80008000000 */
[----:B------:R-:W-:Y:S05]  /*1e50*/  @!P1 BRA `(.L_x_37) ;  /* 0x00000004000c9947 */ /* 0x000fea0003800000 */
[----:B------:R-:W0:Y:S01]  /*1e60*/  S2UR UR9, SR_CgaCtaId ;  /* 0x00000000000979c3 */ /* 0x000e220000008800 */
[----:B------:R-:W-:Y:S02]  /*1e70*/  UMOV UR5, 0x400 ;  /* 0x0000040000057882 */ /* 0x000fe40000000000 */
[----:B0-----:R-:W-:-:S03]  /*1e80*/  ULEA UR9, UR9, UR5, 0x18 ;  /* 0x0000000509097291 */ /* 0x001fc6000f8ec0ff */
[----:B------:R-:W-:-:S09]  /*1e90*/  UMOV UR5, URZ ;  /* 0x000000ff00057c82 */ /* 0x000fd20008000000 */
.L_x_38:
[----:B-1----:R-:W-:-:S04]  /*1ea0*/  IMAD R17, R4, R9, UR5 ;  /* 0x0000000504117e24 */ /* 0x002fc8000f8e0209 */
[----:B------:R-:W-:-:S05]  /*1eb0*/  IMAD.WIDE R16, R17, 0x8, R6 ;  /* 0x0000000811107825 */ /* 0x000fca00078e0206 */
[----:B-----5:R-:W2:Y:S04]  /*1ec0*/  LDG.E.64 R18, desc[UR12][R16.64] ;  /* 0x0000000c10127981 */ /* 0x020ea8000c1e1b00 */
[----:B------:R-:W3:Y:S04]  /*1ed0*/  LDG.E.64 R24, desc[UR12][R16.64+0x8] ;  /* 0x0000080c10187981 */ /* 0x000ee8000c1e1b00 */
[----:B------:R-:W4:Y:S04]  /*1ee0*/  LDG.E.64 R36, desc[UR12][R16.64+0x10] ;  /* 0x0000100c10247981 */ /* 0x000f28000c1e1b00 */
[----:B------:R-:W4:Y:S04]  /*1ef0*/  LDG.E.64 R34, desc[UR12][R16.64+0x18] ;  /* 0x0000180c10227981 */ /* 0x000f28000c1e1b00 */
[----:B------:R-:W4:Y:S01]  /*1f00*/  LDG.E.64 R30, desc[UR12][R16.64+0x20] ;  /* 0x0000200c101e7981 */ /* 0x000f22000c1e1b00 */
[----:B------:R-:W-:-:S03]  /*1f10*/  ULEA UR10, UR5, UR9, 0x3 ;  /* 0x00000009050a7291 */ /* 0x000fc6000f8e18ff */
[----:B------:R-:W4:Y:S04]  /*1f20*/  LDG.E.64 R32, desc[UR12][R16.64+0x28] ;  /* 0x0000280c10207981 */ /* 0x000f28000c1e1b00 */
[----:B------:R-:W4:Y:S04]  /*1f30*/  LDG.E.64 R22, desc[UR12][R16.64+0x30] ;  /* 0x0000300c10167981 */ /* 0x000f28000c1e1b00 */
[----:B------:R-:W2:Y:S04]  /*1f40*/  LDS.128 R12, [UR10] ;  /* 0x0000000aff0c7984 */ /* 0x000ea80008000c00 */
[----:B------:R-:W4:Y:S04]  /*1f50*/  LDG.E.64 R28, desc[UR12][R16.64+0x38] ;  /* 0x0000380c101c7981 */ /* 0x000f28000c1e1b00 */
[----:B------:R-:W4:Y:S01]  /*1f60*/  LDG.E.64 R26, desc[UR12][R16.64+0x48] ;  /* 0x0000480c101a7981 */ /* 0x000f22000c1e1b00 */
[----:B--2---:R-:W-:-:S07]  /*1f70*/  DFMA R18, -R10, R12, R18 ;  /* 0x0000000c0a12722b */ /* 0x004fce0000000112 */
[----:B------:R0:W-:Y:S04]  /*1f80*/  STG.E.64 desc[UR12][R16.64], R18 ;  /* 0x0000001210007986 */ /* 0x0001e8000c101b0c */
[----:B0-----:R-:W2:Y:S01]  /*1f90*/  LDG.E.64 R18, desc[UR12][R16.64+0x40] ;  /* 0x0000400c10127981 */ /* 0x001ea2000c1e1b00 */
[----:B---3--:R-:W-:-:S03]  /*1fa0*/  DFMA R24, -R10, R14, R24 ;  /* 0x0000000e0a18722b */ /* 0x008fc60000000118 */
[----:B------:R-:W4:Y:S04]  /*1fb0*/  LDS.128 R12, [UR10+0x10] ;  /* 0x0000100aff0c7984 */ /* 0x000f280008000c00 */
[----:B------:R0:W-:Y:S04]  /*1fc0*/  STG.E.64 desc[UR12][R16.64+0x8], R24 ;  /* 0x0000081810007986 */ /* 0x0001e8000c101b0c */
[----:B0-----:R-:W3:Y:S01]  /*1fd0*/  LDG.E.64 R24, desc[UR12][R16.64+0x50] ;  /* 0x0000500c10187981 */ /* 0x001ee2000c1e1b00 */
[C---:B----4-:R-:W-:Y:S02]  /*1fe0*/  DFMA R36, -R10.reuse, R12, R36 ;  /* 0x0000000c0a24722b */ /* 0x050fe40000000124 */
[C---:B------:R-:W-:Y:S01]  /*1ff0*/  DFMA R34, -R10.reuse, R14, R34 ;  /* 0x0000000e0a22722b */ /* 0x040fe20000000122 */
[----:B------:R-:W0:Y:S02]  /*2000*/  LDS.128 R12, [UR10+0x20] ;  /* 0x0000200aff0c7984 */ /* 0x000e240008000c00 */
[----:B0-----:R-:W-:-:S02]  /*2010*/  DFMA R30, -R10, R12, R30 ;  /* 0x0000000c0a1e722b */ /* 0x001fc4000000011e */
[C---:B------:R-:W-:Y:S01]  /*2020*/  DFMA R32, -R10.reuse, R14, R32 ;  /* 0x0000000e0a20722b */ /* 0x040fe20000000120 */
[----:B------:R-:W0:Y:S04]  /*2030*/  LDS.128 R12, [UR10+0x30] ;  /* 0x0000300aff0c7984 */ /* 0x000e280008000c00 */
[----:B------:R1:W-:Y:S04]  /*2040*/  STG.E.64 desc[UR12][R16.64+0x18], R34 ;  /* 0x0000182210007986 */ /* 0x0003e8000c101b0c */
[----:B-1----:R-:W4:Y:S01]  /*2050*/  LDG.E.64 R34, desc[UR12][R16.64+0x58] ;  /* 0x0000580c10227981 */ /* 0x002f22000c1e1b00 */
[----:B0-----:R-:W-:-:S02]  /*2060*/  DFMA R22, -R10, R12, R22 ;  /* 0x0000000c0a16722b */ /* 0x001fc40000000116 */
[C---:B------:R-:W-:Y:S01]  /*2070*/  DFMA R28, -R10.reuse, R14, R28 ;  /* 0x0000000e0a1c722b */ /* 0x040fe2000000011c */
[----:B------:R-:W0:Y:S04]  /*2080*/  LDS.128 R12, [UR10+0x40] ;  /* 0x0000400aff0c7984 */ /* 0x000e280008000c00 */
[----:B------:R1:W-:Y:S04]  /*2090*/  STG.E.64 desc[UR12][R16.64+0x20], R30 ;  /* 0x0000201e10007986 */ /* 0x0003e8000c101b0c */
[----:B------:R1:W-:Y:S04]  /*20a0*/  STG.E.64 desc[UR12][R16.64+0x28], R32 ;  /* 0x0000282010007986 */ /* 0x0003e8000c101b0c */
[----:B-1----:R-:W4:Y:S04]  /*20b0*/  LDG.E.64 R30, desc[UR12][R16.64+0x68] ;  /* 0x0000680c101e7981 */ /* 0x002f28000c1e1b00 */
[----:B------:R-:W4:Y:S01]  /*20c0*/  LDG.E.64 R32, desc[UR12][R16.64+0x60] ;  /* 0x0000600c10207981 */ /* 0x000f22000c1e1b00 */
[----:B0-----:R-:W-:-:S03]  /*20d0*/  DFMA R26, -R10, R14, R26 ;  /* 0x0000000e0a1a722b */ /* 0x001fc6000000011a */
[----:B------:R-:W-:Y:S04]  /*20e0*/  STG.E.64 desc[UR12][R16.64+0x10], R36 ;  /* 0x0000102410007986 */ /* 0x000fe8000c101b0c */
[----:B------:R0:W-:Y:S04]  /*20f0*/  STG.E.64 desc[UR12][R16.64+0x30], R22 ;  /* 0x0000301610007986 */ /* 0x0001e8000c101b0c */
[----:B0-----:R-:W4:Y:S01]  /*2100*/  LDG.E.64 R22, desc[UR12][R16.64+0x78] ;  /* 0x0000780c10167981 */ /* 0x001f22000c1e1b00 */
[----:B--2---:R-:W-:-:S03]  /*2110*/  DFMA R18, -R10, R12, R18 ;  /* 0x0000000c0a12722b */ /* 0x004fc60000000112 */
[----:B------:R-:W3:Y:S02]  /*2120*/  LDS.128 R12, [UR10+0x50] ;  /* 0x0000500aff0c7984 */ /* 0x000ee40008000c00 */
[C---:B---3--:R-:W-:Y:S02]  /*2130*/  DFMA R36, -R10.reuse, R12, R24 ;  /* 0x0000000c0a24722b */ /* 0x048fe40000000118 */
[----:B------:R-:W2:Y:S01]  /*2140*/  LDG.E.64 R24, desc[UR12][R16.64+0x70] ;  /* 0x0000700c10187981 */ /* 0x000ea2000c1e1b00 */
[----:B----4-:R-:W-:-:S03]  /*2150*/  DFMA R34, -R10, R14, R34 ;  /* 0x0000000e0a22722b */ /* 0x010fc60000000122 */
[----:B------:R-:W0:Y:S02]  /*2160*/  LDS.128 R12, [UR10+0x60] ;  /* 0x0000600aff0c7984 */ /* 0x000e240008000c00 */
[C---:B0-----:R-:W-:Y:S02]  /*2170*/  DFMA R30, -R10.reuse, R14, R30 ;  /* 0x0000000e0a1e722b */ /* 0x041fe4000000011e */
[C---:B------:R-:W-:Y:S01]  /*2180*/  DFMA R32, -R10.reuse, R12, R32 ;  /* 0x0000000c0a20722b */ /* 0x040fe20000000120 */
[----:B------:R-:W0:Y:S04]  /*2190*/  LDS.128 R12, [UR10+0x70] ;  /* 0x0000700aff0c7984 */ /* 0x000e280008000c00 */
[----:B------:R1:W-:Y:S04]  /*21a0*/  STG.E.64 desc[UR12][R16.64+0x38], R28 ;  /* 0x0000381c10007986 */ /* 0x0003e8000c101b0c */
[----:B------:R1:W-:Y:S04]  /*21b0*/  STG.E.64 desc[UR12][R16.64+0x40], R18 ;  /* 0x0000401210007986 */ /* 0x0003e8000c101b0c */
[----:B------:R1:W-:Y:S04]  /*21c0*/  STG.E.64 desc[UR12][R16.64+0x48], R26 ;  /* 0x0000481a10007986 */ /* 0x0003e8000c101b0c */
[----:B------:R1:W-:Y:S04]  /*21d0*/  STG.E.64 desc[UR12][R16.64+0x50], R36 ;  /* 0x0000502410007986 */ /* 0x0003e8000c101b0c */
[----:B------:R1:W-:Y:S04]  /*21e0*/  STG.E.64 desc[UR12][R16.64+0x58], R34 ;  /* 0x0000582210007986 */ /* 0x0003e8000c101b0c */
[----:B------:R1:W-:Y:S04]  /*21f0*/  STG.E.64 desc[UR12][R16.64+0x60], R32 ;  /* 0x0000602010007986 */ /* 0x0003e8000c101b0c */
[----:B------:R1:W-:Y:S01]  /*2200*/  STG.E.64 desc[UR12][R16.64+0x68], R30 ;  /* 0x0000681e10007986 */ /* 0x0003e2000c101b0c */
[----:B0-----:R-:W-:Y:S01]  /*2210*/  DFMA R14, -R10, R14, R22 ;  /* 0x0000000e0a0e722b */ /* 0x001fe20000000116 */
[----:B------:R-:W-:-:S06]  /*2220*/  UIADD3 UR5, UPT, UPT, UR5, 0x10, URZ ;  /* 0x0000001005057890 */ /* 0x000fcc000fffe0ff */
[----:B------:R1:W-:Y:S01]  /*2230*/  STG.E.64 desc[UR12][R16.64+0x78], R14 ;  /* 0x0000780e10007986 */ /* 0x0003e2000c101b0c */
[----:B------:R-:W-:Y:S01]  /*2240*/  UISETP.NE.AND UP0, UPT, UR5, UR8, UPT ;  /* 0x000000080500728c */ /* 0x000fe2000bf05270 */
[----:B--2---:R-:W-:-:S07]  /*2250*/  DFMA R12, -R10, R12, R24 ;  /* 0x0000000c0a0c722b */ /* 0x004fce0000000118 */
[----:B------:R1:W-:Y:S01]  /*2260*/  STG.E.64 desc[UR12][R16.64+0x70], R12 ;  /* 0x0000700c10007986 */ /* 0x0003e2000c101b0c */
[----:B------:R-:W-:Y:S05]  /*2270*/  BRA.U UP0, `(.L_x_38) ;  /* 0xfffffffd00087547 */ /* 0x000fea000b83ffff */
[----:B------:R-:W-:-:S05]  /*2280*/  UMOV UR5, UR8 ;  /* 0x0000000800057c82 */ /* 0x000fca0008000000 */
.L_x_37:
[----:B------:R-:W-:-:S13]  /*2290*/  LOP3.LUT P1, RZ, R8, 0x7, RZ, 0xc0, !PT ;  /* 0x0000000708ff7812 */ /* 0x000fda000782c0ff */
[----:B------:R-:W-:Y:S05]  /*22a0*/  @!P1 BRA `(.L_x_36) ;  /* 0x00000004003c9947 */ /* 0x000fea0003800000 */
[----:B------:R-:W-:Y:S02]  /*22b0*/  ULOP3.LUT UR9, UR11, 0xe, URZ, 0xc0, !UPT ;  /* 0x0000000e0b097892 */ /* 0x000fe4000f8ec0ff */
[----:B------:R-:W-:Y:S02]  /*22c0*/  UISETP.NE.AND UP1, UPT, UR14, URZ, UPT ;  /* 0x000000ff0e00728c */ /* 0x000fe4000bf25270 */
[----:B------:R-:W-:-:S04]  /*22d0*/  UIADD3 UR9, UPT, UPT, UR9, -0x1, URZ ;  /* 0xffffffff09097890 */ /* 0x000fc8000fffe0ff */
[----:B------:R-:W-:-:S09]  /*22e0*/  UISETP.GE.U32.AND UP0, UPT, UR9, 0x7, UPT ;  /* 0x000000070900788c */ /* 0x000fd2000bf06070 */
[----:B------:R-:W-:Y:S05]  /*22f0*/  BRA.U !UP0, `(.L_x_39) ;  /* 0x00000001088c7547 */ /* 0x000fea000b800000 */
[----:B------:R-:W-:-:S04]  /*2300*/  IMAD R23, R4, R9, UR5 ;  /* 0x0000000504177e24 */ /* 0x000fc8000f8e0209 */
[----:B------:R-:W-:-:S05]  /*2310*/  IMAD.WIDE R22, R23, 0x8, R6 ;  /* 0x0000000817167825 */ /* 0x000fca00078e0206 */
[----:B------:R-:W2:Y:S04]  /*2320*/  LDG.E.64 R24, desc[UR12][R22.64] ;  /* 0x0000000c16187981 */ /* 0x000ea8000c1e1b00 */
[----:B-1----:R-:W3:Y:S04]  /*2330*/  LDG.E.64 R30, desc[UR12][R22.64+0x8] ;  /* 0x0000080c161e7981 */ /* 0x002ee8000c1e1b00 */
[----:B------:R-:W4:Y:S04]  /*2340*/  LDG.E.64 R32, desc[UR12][R22.64+0x10] ;  /* 0x0000100c16207981 */ /* 0x000f28000c1e1b00 */
[----:B------:R-:W4:Y:S04]  /*2350*/  LDG.E.64 R34, desc[UR12][R22.64+0x18] ;  /* 0x0000180c16227981 */ /* 0x000f28000c1e1b00 */
[----:B------:R-:W4:Y:S04]  /*2360*/  LDG.E.64 R28, desc[UR12][R22.64+0x20] ;  /* 0x0000200c161c7981 */ /* 0x000f28000c1e1b00 */
[----:B------:R-:W4:Y:S04]  /*2370*/  LDG.E.64 R26, desc[UR12][R22.64+0x28] ;  /* 0x0000280c161a7981 */ /* 0x000f28000c1e1b00 */
[----:B------:R-:W4:Y:S04]  /*2380*/  LDG.E.64 R16, desc[UR12][R22.64+0x30] ;  /* 0x0000300c16107981 */ /* 0x000f28000c1e1b00 */
[----:B-----5:R-:W4:Y:S01]  /*2390*/  LDG.E.64 R18, desc[UR12][R22.64+0x38] ;  /* 0x0000380c16127981 */ /* 0x020f22000c1e1b00 */
[----:B------:R-:W0:Y:S01]  /*23a0*/  S2UR UR10, SR_CgaCtaId ;  /* 0x00000000000a79c3 */ /* 0x000e220000008800 */
[----:B------:R-:W-:-:S02]  /*23b0*/  UMOV UR9, 0x400 ;  /* 0x0000040000097882 */ /* 0x000fc40000000000 */
[----:B0-----:R-:W-:-:S04]  /*23c0*/  ULEA UR9, UR10, UR9, 0x18 ;  /* 0x000000090a097291 */ /* 0x001fc8000f8ec0ff */
[----:B------:R-:W-:Y:S02]  /*23d0*/  ULEA UR9, UR5, UR9, 0x3 ;  /* 0x0000000905097291 */ /* 0x000fe4000f8e18ff */
[----:B------:R-:W-:-:S07]  /*23e0*/  UIADD3 UR5, UPT, UPT, UR5, 0x8, URZ ;  /* 0x0000000805057890 */ /* 0x000fce000fffe0ff */
[----:B------:R-:W2:Y:S02]  /*23f0*/  LDS.128 R12, [UR9] ;  /* 0x00000009ff0c7984 */ /* 0x000ea40008000c00 */
[C---:B--2---:R-:W-:Y:S02]  /*2400*/  DFMA R24, -R10.reuse, R12, R24 ;  /* 0x0000000c0a18722b */ /* 0x044fe40000000118 */
[C---:B---3--:R-:W-:Y:S01]  /*2410*/  DFMA R30, -R10.reuse, R14, R30 ;  /* 0x0000000e0a1e722b */ /* 0x048fe2000000011e */
[----:B------:R-:W4:Y:S04]  /*2420*/  LDS.128 R12, [UR9+0x10] ;  /* 0x00001009ff0c7984 */ /* 0x000f280008000c00 */
[----:B------:R-:W-:Y:S04]  /*2430*/  STG.E.64 desc[UR12][R22.64], R24 ;  /* 0x0000001816007986 */ /* 0x000fe8000c101b0c */
[----:B------:R-:W-:Y:S01]  /*2440*/  STG.E.64 desc[UR12][R22.64+0x8], R30 ;  /* 0x0000081e16007986 */ /* 0x000fe2000c101b0c */
[----:B----4-:R-:W-:-:S02]  /*2450*/  DFMA R32, -R10, R12, R32 ;  /* 0x0000000c0a20722b */ /* 0x010fc40000000120 */
[C---:B------:R-:W-:Y:S01]  /*2460*/  DFMA R34, -R10.reuse, R14, R34 ;  /* 0x0000000e0a22722b */ /* 0x040fe20000000122 */
[----:B------:R-:W0:Y:S04]  /*2470*/  LDS.128 R12, [UR9+0x20] ;  /* 0x00002009ff0c7984 */ /* 0x000e280008000c00 */
[----:B------:R-:W-:Y:S04]  /*2480*/  STG.E.64 desc[UR12][R22.64+0x10], R32 ;  /* 0x0000102016007986 */ /* 0x000fe8000c101b0c */
[----:B------:R-:W-:Y:S01]  /*2490*/  STG.E.64 desc[UR12][R22.64+0x18], R34 ;  /* 0x0000182216007986 */ /* 0x000fe2000c101b0c */
[----:B0-----:R-:W-:-:S02]  /*24a0*/  DFMA R28, -R10, R12, R28 ;  /* 0x0000000c0a1c722b */ /* 0x001fc4000000011c */
[C---:B------:R-:W-:Y:S01]  /*24b0*/  DFMA R26, -R10.reuse, R14, R26 ;  /* 0x0000000e0a1a722b */ /* 0x040fe2000000011a */
[----:B------:R-:W0:Y:S04]  /*24c0*/  LDS.128 R12, [UR9+0x30] ;  /* 0x00003009ff0c7984 */ /* 0x000e280008000c00 */
[----:B------:R2:W-:Y:S04]  /*24d0*/  STG.E.64 desc[UR12][R22.64+0x20], R28 ;  /* 0x0000201c16007986 */ /* 0x0005e8000c101b0c */
[----:B------:R2:W-:Y:S01]  /*24e0*/  STG.E.64 desc[UR12][R22.64+0x28], R26 ;  /* 0x0000281a16007986 */ /* 0x0005e2000c101b0c */
[----:B0-----:R-:W-:-:S02]  /*24f0*/  DFMA R12, -R10, R12, R16 ;  /* 0x0000000c0a0c722b */ /* 0x001fc40000000110 */
[----:B------:R-:W-:-:S05]  /*2500*/  DFMA R14, -R10, R14, R18 ;  /* 0x0000000e0a0e722b */ /* 0x000fca0000000112 */
[----:B------:R2:W-:Y:S04]  /*2510*/  STG.E.64 desc[UR12][R22.64+0x30], R12 ;  /* 0x0000300c16007986 */ /* 0x0005e8000c101b0c */
[----:B------:R2:W-:Y:S02]  /*2520*/  STG.E.64 desc[UR12][R22.64+0x38], R14 ;  /* 0x0000380e16007986 */ /* 0x0005e4000c101b0c */
.L_x_39:
[----:B------:R-:W-:Y:S05]  /*2530*/  BRA.U !UP1, `(.L_x_36) ;  /* 0x0000000109987547 */ /* 0x000fea000b800000 */
[----:B------:R-:W-:Y:S02]  /*2540*/  UISETP.GE.U32.AND UP0, UPT, UR6, 0x3, UPT ;  /* 0x000000030600788c */ /* 0x000fe4000bf06070 */
[----:B------:R-:W-:-:S07]  /*2550*/  UISETP.NE.AND UP1, UPT, UR7, URZ, UPT ;  /* 0x000000ff0700728c */ /* 0x000fce000bf25270 */
[----:B------:R-:W-:Y:S05]  /*2560*/  BRA.U !UP0, `(.L_x_40) ;  /* 0x0000000108547547 */ /* 0x000fea000b800000 */
[----:B--2---:R-:W-:-:S04]  /*2570*/  IMAD R23, R4, R9, UR5 ;  /* 0x0000000504177e24 */ /* 0x004fc8000f8e0209 */
[----:B------:R-:W-:-:S05]  /*2580*/  IMAD.WIDE R22, R23, 0x8, R6 ;  /* 0x0000000817167825 */ /* 0x000fca00078e0206 */
[----:B-1----:R-:W2:Y:S04]  /*2590*/  LDG.E.64 R28, desc[UR12][R22.64] ;  /* 0x0000000c161c7981 */ /* 0x002ea8000c1e1b00 */
[----:B------:R-:W3:Y:S04]  /*25a0*/  LDG.E.64 R30, desc[UR12][R22.64+0x8] ;  /* 0x0000080c161e7981 */ /* 0x000ee8000c1e1b00 */
[----:B------:R-:W4:Y:S04]  /*25b0*/  LDG.E.64 R26, desc[UR12][R22.64+0x10] ;  /* 0x0000100c161a7981 */ /* 0x000f28000c1e1b00 */
[----:B------:R-:W4:Y:S01]  /*25c0*/  LDG.E.64 R24, desc[UR12][R22.64+0x18] ;  /* 0x0000180c16187981 */ /* 0x000f22000c1e1b00 */
[----:B------:R-:W0:Y:S01]  /*25d0*/  S2UR UR10, SR_CgaCtaId ;  /* 0x00000000000a79c3 */ /* 0x000e220000008800 */
[----:B------:R-:W-:-:S02]  /*25e0*/  UMOV UR9, 0x400 ;  /* 0x0000040000097882 */ /* 0x000fc40000000000 */
[----:B0-----:R-:W-:-:S04]  /*25f0*/  ULEA UR9, UR10, UR9, 0x18 ;  /* 0x000000090a097291 */ /* 0x001fc8000f8ec0ff */
[----:B------:R-:W-:Y:S02]  /*2600*/  ULEA UR9, UR5, UR9, 0x3 ;  /* 0x0000000905097291 */ /* 0x000fe4000f8e18ff */
[----:B------:R-:W-:-:S07]  /*2610*/  UIADD3 UR5, UPT, UPT, UR5, 0x4, URZ ;  /* 0x0000000405057890 */ /* 0x000fce000fffe0ff */
[----:B------:R-:W2:Y:S04]  /*2620*/  LDS.128 R12, [UR9] ;  /* 0x00000009ff0c7984 */ /* 0x000ea80008000c00 */
[----:B-----5:R-:W4:Y:S01]  /*2630*/  LDS.128 R16, [UR9+0x10] ;  /* 0x00001009ff107984 */ /* 0x020f220008000c00 */
[C---:B--2---:R-:W-:Y:S02]  /*2640*/  DFMA R12, -R10.reuse, R12, R28 ;  /* 0x0000000c0a0c722b */ /* 0x044fe4000000011c */
[----:B---3--:R-:W-:-:S05]  /*2650*/  DFMA R14, -R10, R14, R30 ;  /* 0x0000000e0a0e722b */ /* 0x008fca000000011e */
[----:B------:R0:W-:Y:S01]  /*2660*/  STG.E.64 desc[UR12][R22.64], R12 ;  /* 0x0000000c16007986 */ /* 0x0001e2000c101b0c */
[----:B----4-:R-:W-:-:S03]  /*2670*/  DFMA R16, -R10, R16, R26 ;  /* 0x000000100a10722b */ /* 0x010fc6000000011a */
[----:B------:R0:W-:Y:S01]  /*2680*/  STG.E.64 desc[UR12][R22.64+0x8], R14 ;  /* 0x0000080e16007986 */ /* 0x0001e2000c101b0c */
[----:B------:R-:W-:-:S03]  /*2690*/  DFMA R18, -R10, R18, R24 ;  /* 0x000000120a12722b */ /* 0x000fc60000000118 */
[----:B------:R0:W-:Y:S04]  /*26a0*/  STG.E.64 desc[UR12][R22.64+0x10], R16 ;  /* 0x0000101016007986 */ /* 0x0001e8000c101b0c */
[----:B------:R0:W-:Y:S04]  /*26b0*/  STG.E.64 desc[UR12][R22.64+0x18], R18 ;  /* 0x0000181216007986 */ /* 0x0001e8000c101b0c */
.L_x_40:
[----:B------:R-:W-:Y:S05]  /*26c0*/  BRA.U !UP1, `(.L_x_36) ;  /* 0x0000000109347547 */ /* 0x000fea000b800000 */
[----:B------:R-:W-:-:S04]  /*26d0*/  IMAD R9, R4, R9, UR5 ;  /* 0x0000000504097e24 */ /* 0x000fc8000f8e0209 */
[----:B------:R-:W-:-:S05]  /*26e0*/  IMAD.WIDE R8, R9, 0x8, R6 ;  /* 0x0000000809087825 */ /* 0x000fca00078e0206 */
[----:B01----:R-:W3:Y:S04]  /*26f0*/  LDG.E.64 R16, desc[UR12][R8.64] ;  /* 0x0000000c08107981 */ /* 0x003ee8000c1e1b00 */
[----:B-----5:R-:W4:Y:S01]  /*2700*/  LDG.E.64 R18, desc[UR12][R8.64+0x8] ;  /* 0x0000080c08127981 */ /* 0x020f22000c1e1b00 */
[----:B------:R-:W0:Y:S01]  /*2710*/  S2UR UR10, SR_CgaCtaId ;  /* 0x00000000000a79c3 */ /* 0x000e220000008800 */
[----:B------:R-:W-:Y:S02]  /*2720*/  UMOV UR9, 0x400 ;  /* 0x0000040000097882 */ /* 0x000fe40000000000 */
[----:B0-----:R-:W-:-:S04]  /*2730*/  ULEA UR9, UR10, UR9, 0x18 ;  /* 0x000000090a097291 */ /* 0x001fc8000f8ec0ff */
[----:B------:R-:W-:-:S09]  /*2740*/  ULEA UR5, UR5, UR9, 0x3 ;  /* 0x0000000905057291 */ /* 0x000fd2000f8e18ff */
[----:B--2---:R-:W3:Y:S02]  /*2750*/  LDS.128 R12, [UR5] ;  /* 0x00000005ff0c7984 */ /* 0x004ee40008000c00 */
[C---:B---3--:R-:W-:Y:S02]  /*2760*/  DFMA R12, -R10.reuse, R12, R16 ;  /* 0x0000000c0a0c722b */ /* 0x048fe40000000110 */
[----:B----4-:R-:W-:-:S05]  /*2770*/  DFMA R14, -R10, R14, R18 ;  /* 0x0000000e0a0e722b */ /* 0x010fca0000000112 */
[----:B------:R3:W-:Y:S04]  /*2780*/  STG.E.64 desc[UR12][R8.64], R12 ;  /* 0x0000000c08007986 */ /* 0x0007e8000c101b0c */
[----:B------:R3:W-:Y:S02]  /*2790*/  STG.E.64 desc[UR12][R8.64+0x8], R14 ;  /* 0x0000080e08007986 */ /* 0x0007e4000c101b0c */
.L_x_36:
[----:B------:R-:W-:Y:S05]  /*27a0*/  BSYNC.RECONVERGENT B1 ;  /* 0x0000000000017941 */ /* 0x000fea0003800200 */
.L_x_35:
[----:B------:R-:W-:-:S05]  /*27b0*/  VIADD R4, R4, 0x1 ;  /* 0x0000000104047836 */ /* 0x000fca0000000000 */
[----:B------:R-:W-:-:S13]  /*27c0*/  ISETP.NE.AND P1, PT, R4, R2, PT ;  /* 0x000000020400720c */ /* 0x000fda0003f25270 */
[----:B------:R-:W-:Y:S05]  /*27d0*/  @P1 BRA `(.L_x_41) ;  /* 0xfffffff400781947 */ /* 0x000fea000383ffff */
.L_x_34:
[----:B------:R-:W-:Y:S05]  /*27e0*/  BSYNC.RECONVERGENT B0 ;  /* 0x0000000000007941 */ /* 0x000fea0003800200 */
.L_x_33:
[----:B------:R-:W4:Y:S01]  /*27f0*/  LDCU UR5, c[0x0][0x380] ;  /* 0x00007000ff0577ac */ /* 0x000f220008000800 */
[----:B------:R-:W-:-:S04]  /*2800*/  UIADD3 UR4, UPT, UPT, UR4, 0x1, URZ ;  /* 0x0000000104047890 */ /* 0x000fc8000fffe0ff */
[----:B----4-:R-:W-:Y:S01]  /*2810*/  UISETP.NE.AND UP0, UPT, UR4, UR5, UPT ;  /* 0x000000050400728c */ /* 0x010fe2000bf05270 */
[----:B------:R-:W-:Y:S08]  /*2820*/  BAR.SYNC.DEFER_BLOCKING 0x0 ;  /* 0x0000000000007b1d */ /* 0x000ff00000010000 */
[----:B------:R-:W-:Y:S05]  /*2830*/  BRA.U UP0, `(.L_x_42) ;  /* 0xffffffd900d07547 */ /* 0x000fea000b83ffff */
[----:B------:R-:W-:Y:S05]  /*2840*/  EXIT ;  /* 0x000000000000794d */ /* 0x000fea0003800000 */
        .weak           $__internal_0_$__cuda_sm20_div_rn_f64_full
        .type           $__internal_0_$__cuda_sm20_div_rn_f64_full,@function
        .size           $__internal_0_$__cuda_sm20_div_rn_f64_full,(.L_x_49 - $__internal_0_$__cuda_sm20_div_rn_f64_full)
$__internal_0_$__cuda_sm20_div_rn_f64_full:
[C---:B------:R-:W-:Y:S01]  /*2850*/  FSETP.GEU.AND P1, PT, |R15|.reuse, 1.469367938527859385e-39, PT ;  /* 0x001000000f00780b */ /* 0x040fe20003f2e200 */
[----:B------:R-:W-:Y:S01]  /*2860*/  IMAD.MOV.U32 R30, RZ, RZ, 0x1ca00000 ;  /* 0x1ca00000ff1e7424 */ /* 0x000fe200078e00ff */
[----:B------:R-:W-:Y:S01]  /*2870*/  LOP3.LUT R34, R15, 0x800fffff, RZ, 0xc0, !PT ;  /* 0x800fffff0f227812 */ /* 0x000fe200078ec0ff */
[----:B------:R-:W-:Y:S01]  /*2880*/  BSSY.RECONVERGENT B1, `(.L_x_43) ;  /* 0x0000057000017945 */ /* 0x000fe20003800200 */
[-C--:B------:R-:W-:Y:S02]  /*2890*/  LOP3.LUT R11, R11, R10.reuse, RZ, 0x3c, !PT ;  /* 0x0000000a0b0b7212 */ /* 0x080fe400078e3cff */
[----:B------:R-:W-:Y:S01]  /*28a0*/  LOP3.LUT R35, R34, 0x3ff00000, RZ, 0xfc, !PT ;  /* 0x3ff0000022237812 */ /* 0x000fe200078efcff */
[----:B------:R-:W-:Y:S01]  /*28b0*/  IMAD.MOV.U32 R34, RZ, RZ, R14 ;  /* 0x000000ffff227224 */ /* 0x000fe200078e000e */
[----:B------:R-:W-:Y:S02]  /*28c0*/  LOP3.LUT R10, R11, R10, RZ, 0x3c, !PT ;  /* 0x0000000a0b0a7212 */ /* 0x000fe400078e3cff */
[----:B------:R-:W-:-:S02]  /*28d0*/  MOV R36, 0x1 ;  /* 0x0000000100247802 */ /* 0x000fc40000000f00 */
[----:B------:R-:W-:Y:S01]  /*28e0*/  LOP3.LUT R11, R11, R10, RZ, 0x3c, !PT ;  /* 0x0000000a0b0b7212 */ /* 0x000fe200078e3cff */
[----:B------:R-:W-:Y:S01]  /*28f0*/  @!P1 DMUL R34, R14, 8.98846567431157953865e+307 ;  /* 0x7fe000000e229828 */ /* 0x000fe20000000000 */
[----:B------:R-:W-:Y:S02]  /*2900*/  LOP3.LUT R32, R15, 0x7ff00000, RZ, 0xc0, !PT ;  /* 0x7ff000000f207812 */ /* 0x000fe400078ec0ff */
[C---:B------:R-:W-:Y:S02]  /*2910*/  FSETP.GEU.AND P3, PT, |R11|.reuse, 1.469367938527859385e-39, PT ;  /* 0x001000000b00780b */ /* 0x040fe40003f6e200 */
[----:B------:R-:W-:Y:S01]  /*2920*/  LOP3.LUT R29, R11, 0x7ff00000, RZ, 0xc0, !PT ;  /* 0x7ff000000b1d7812 */ /* 0x000fe200078ec0ff */
[----:B------:R-:W0:Y:S03]  /*2930*/  MUFU.RCP64H R37, R35 ;  /* 0x0000002300257308 */ /* 0x000e260000001800 */
[----:B------:R-:W-:Y:S01]  /*2940*/  ISETP.GE.U32.AND P2, PT, R29, R32, PT ;  /* 0x000000201d00720c */ /* 0x000fe20003f46070 */
[----:B------:R-:W-:Y:S01]  /*2950*/  IMAD.MOV.U32 R31, RZ, RZ, R29 ;  /* 0x000000ffff1f7224 */ /* 0x000fe200078e001d */
[----:B------:R-:W-:-:S05]  /*2960*/  @!P1 LOP3.LUT R32, R35, 0x7ff00000, RZ, 0xc0, !PT ;  /* 0x7ff0000023209812 */ /* 0x000fca00078ec0ff */
[----:B------:R-:W-:-:S04]  /*2970*/  @!P3 LOP3.LUT R24, R15, 0x7ff00000, RZ, 0xc0, !PT ;  /* 0x7ff000000f18b812 */ /* 0x000fc800078ec0ff */
[----:B------:R-:W-:Y:S01]  /*2980*/  @!P3 ISETP.GE.U32.AND P4, PT, R29, R24, PT ;  /* 0x000000181d00b20c */ /* 0x000fe20003f86070 */
[----:B0-----:R-:W-:-:S03]  /*2990*/  DFMA R26, R36, -R34, 1 ;  /* 0x3ff00000241a742b */ /* 0x001fc60000000822 */
[----:B------:R-:W-:-:S04]  /*29a0*/  @!P3 SEL R24, R30, 0x63400000, !P4 ;  /* 0x634000001e18b807 */ /* 0x000fc80006000000 */
[----:B------:R-:W-:Y:S01]  /*29b0*/  @!P3 LOP3.LUT R24, R24, 0x80000000, R11, 0xf8, !PT ;  /* 0x800000001818b812 */ /* 0x000fe200078ef80b */
[----:B------:R-:W-:-:S03]  /*29c0*/  DFMA R26, R26, R26, R26 ;  /* 0x0000001a1a1a722b */ /* 0x000fc6000000001a */
[----:B------:R-:W-:Y:S02]  /*29d0*/  @!P3 LOP3.LUT R25, R24, 0x100000, RZ, 0xfc, !PT ;  /* 0x001000001819b812 */ /* 0x000fe400078efcff */
[----:B------:R-:W-:-:S03]  /*29e0*/  @!P3 MOV R24, RZ ;  /* 0x000000ff0018b202 */ /* 0x000fc60000000f00 */
[----:B------:R-:W-:Y:S01]  /*29f0*/  DFMA R36, R36, R26, R36 ;  /* 0x0000001a2424722b */ /* 0x000fe20000000024 */
[----:B------:R-:W-:-:S04]  /*2a00*/  SEL R26, R30, 0x63400000, !P2 ;  /* 0x634000001e1a7807 */ /* 0x000fc80005000000 */
[----:B------:R-:W-:Y:S01]  /*2a10*/  LOP3.LUT R27, R26, 0x800fffff, R11, 0xf8, !PT ;  /* 0x800fffff1a1b7812 */ /* 0x000fe200078ef80b */
[----:B------:R-:W-:Y:S02]  /*2a20*/  IMAD.MOV.U32 R26, RZ, RZ, R10 ;  /* 0x000000ffff1a7224 */ /* 0x000fe400078e000a */
[----:B------:R-:W-:-:S04]  /*2a30*/  DFMA R38, R36, -R34, 1 ;  /* 0x3ff000002426742b */ /* 0x000fc80000000822 */
[----:B------:R-:W-:-:S04]  /*2a40*/  @!P3 DFMA R26, R26, 2, -R24 ;  /* 0x400000001a1ab82b */ /* 0x000fc80000000818 */
[----:B------:R-:W-:-:S06]  /*2a50*/  DFMA R38, R36, R38, R36 ;  /* 0x000000262426722b */ /* 0x000fcc0000000024 */
[----:B------:R-:W-:Y:S02]  /*2a60*/  @!P3 LOP3.LUT R31, R27, 0x7ff00000, RZ, 0xc0, !PT ;  /* 0x7ff000001b1fb812 */ /* 0x000fe400078ec0ff */
[----:B------:R-:W-:-:S03]  /*2a70*/  DMUL R36, R38, R26 ;  /* 0x0000001a26247228 */ /* 0x000fc60000000000 */
[----:B------:R-:W-:-:S05]  /*2a80*/  VIADD R33, R31, 0xffffffff ;  /* 0xffffffff1f217836 */ /* 0x000fca0000000000 */
[----:B------:R-:W-:Y:S01]  /*2a90*/  DFMA R24, R36, -R34, R26 ;  /* 0x800000222418722b */ /* 0x000fe2000000001a */
[----:B------:R-:W-:Y:S02]  /*2aa0*/  ISETP.GT.U32.AND P1, PT, R33, 0x7feffffe, PT ;  /* 0x7feffffe2100780c */ /* 0x000fe40003f24070 */
[----:B------:R-:W-:-:S04]  /*2ab0*/  IADD3 R33, PT, PT, R32, -0x1, RZ ;  /* 0xffffffff20217810 */ /* 0x000fc80007ffe0ff */
[----:B------:R-:W-:Y:S01]  /*2ac0*/  ISETP.GT.U32.OR P1, PT, R33, 0x7feffffe, P1 ;  /* 0x7feffffe2100780c */ /* 0x000fe20000f24470 */
[----:B------:R-:W-:-:S12]  /*2ad0*/  DFMA R24, R38, R24, R36 ;  /* 0x000000182618722b */ /* 0x000fd80000000024 */
[----:B------:R-:W-:Y:S05]  /*2ae0*/  @P1 BRA `(.L_x_44) ;  /* 0x00000000006c1947 */ /* 0x000fea0003800000 */
[----:B------:R-:W-:-:S04]  /*2af0*/  LOP3.LUT R10, R15, 0x7ff00000, RZ, 0xc0, !PT ;  /* 0x7ff000000f0a7812 */ /* 0x000fc800078ec0ff */
[CC--:B------:R-:W-:Y:S02]  /*2b00*/  VIADDMNMX R11, R29.reuse, -R10.reuse, 0xb9600000, !PT ;  /* 0xb96000001d0b7446 */ /* 0x0c0fe4000780090a */
[----:B------:R-:W-:Y:S02]  /*2b10*/  ISETP.GE.U32.AND P1, PT, R29, R10, PT ;  /* 0x0000000a1d00720c */ /* 0x000fe40003f26070 */
[----:B------:R-:W-:Y:S02]  /*2b20*/  VIMNMX R11, PT, PT, R11, 0x46a00000, PT ;  /* 0x46a000000b0b7848 */ /* 0x000fe40003fe0100 */
[----:B------:R-:W-:-:S05]  /*2b30*/  SEL R30, R30, 0x63400000, !P1 ;  /* 0x634000001e1e7807 */ /* 0x000fca0004800000 */
[----:B------:R-:W-:Y:S01]  /*2b40*/  IMAD.IADD R11, R11, 0x1, -R30 ;  /* 0x000000010b0b7824 */ /* 0x000fe200078e0a1e */
[----:B------:R-:W-:-:S03]  /*2b50*/  MOV R30, RZ ;  /* 0x000000ff001e7202 */ /* 0x000fc60000000f00 */
[----:B------:R-:W-:-:S06]  /*2b60*/  VIADD R31, R11, 0x7fe00000 ;  /* 0x7fe000000b1f7836 */ /* 0x000fcc0000000000 */
[----:B------:R-:W-:-:S10]  /*2b70*/  DMUL R36, R24, R30 ;  /* 0x0000001e18247228 */ /* 0x000fd40000000000 */
[----:B------:R-:W-:-:S13]  /*2b80*/  FSETP.GTU.AND P1, PT, |R37|, 1.469367938527859385e-39, PT ;  /* 0x001000002500780b */ /* 0x000fda0003f2c200 */
[----:B------:R-:W-:Y:S05]  /*2b90*/  @P1 BRA `(.L_x_45) ;  /* 0x0000000000941947 */ /* 0x000fea0003800000 */
[----:B------:R-:W-:Y:S01]  /*2ba0*/  DFMA R26, R24, -R34, R26 ;  /* 0x80000022181a722b */ /* 0x000fe2000000001a */
[----:B------:R-:W-:-:S09]  /*2bb0*/  IMAD.MOV.U32 R30, RZ, RZ, RZ ;  /* 0x000000ffff1e7224 */ /* 0x000fd200078e00ff */
[C---:B------:R-:W-:Y:S02]  /*2bc0*/  FSETP.NEU.AND P1, PT, R27.reuse, RZ, PT ;  /* 0x000000ff1b00720b */ /* 0x040fe40003f2d000 */
[----:B------:R-:W-:-:S04]  /*2bd0*/  LOP3.LUT R14, R27, 0x80000000, R15, 0x48, !PT ;  /* 0x800000001b0e7812 */ /* 0x000fc800078e480f */
[----:B------:R-:W-:-:S07]  /*2be0*/  LOP3.LUT R31, R14, R31, RZ, 0xfc, !PT ;  /* 0x0000001f0e1f7212 */ /* 0x000fce00078efcff */
[----:B------:R-:W-:Y:S05]  /*2bf0*/  @!P1 BRA `(.L_x_45) ;  /* 0x00000000007c9947 */ /* 0x000fea0003800000 */
[----:B------:R-:W-:Y:S01]  /*2c00*/  IMAD.MOV R27, RZ, RZ, -R11 ;  /* 0x000000ffff1b7224 */ /* 0x000fe200078e0a0b */
[----:B------:R-:W-:Y:S02]  /*2c10*/  MOV R26, RZ ;  /* 0x000000ff001a7202 */ /* 0x000fe40000000f00 */
[----:B------:R-:W-:-:S04]  /*2c20*/  IADD3 R11, PT, PT, -R11, -0x43300000, RZ ;  /* 0xbcd000000b0b7810 */ /* 0x000fc80007ffe1ff */
[----:B------:R-:W-:Y:S02]  /*2c30*/  DFMA R26, R36, -R26, R24 ;  /* 0x8000001a241a722b */ /* 0x000fe40000000018 */
[----:B------:R-:W-:-:S08]  /*2c40*/  DMUL.RP R24, R24, R30 ;  /* 0x0000001e18187228 */ /* 0x000fd00000008000 */
[----:B------:R-:W-:Y:S02]  /*2c50*/  FSETP.NEU.AND P1, PT, |R27|, R11, PT ;  /* 0x0000000b1b00720b */ /* 0x000fe40003f2d200 */
[----:B------:R-:W-:Y:S02]  /*2c60*/  LOP3.LUT R11, R25, R14, RZ, 0x3c, !PT ;  /* 0x0000000e190b7212 */ /* 0x000fe400078e3cff */
[----:B------:R-:W-:Y:S02]  /*2c70*/  FSEL R36, R24, R36, !P1 ;  /* 0x0000002418247208 */ /* 0x000fe40004800000 */
[----:B------:R-:W-:Y:S01]  /*2c80*/  FSEL R37, R11, R37, !P1 ;  /* 0x000000250b257208 */ /* 0x000fe20004800000 */
[----:B------:R-:W-:Y:S06]  /*2c90*/  BRA `(.L_x_45) ;  /* 0x0000000000547947 */ /* 0x000fec0003800000 */
.L_x_44:
[----:B------:R-:W-:-:S14]  /*2ca0*/  DSETP.NAN.AND P1, PT, R10, R10, PT ;  /* 0x0000000a0a00722a */ /* 0x000fdc0003f28000 */
[----:B------:R-:W-:Y:S05]  /*2cb0*/  @P1 BRA `(.L_x_46) ;  /* 0x0000000000441947 */ /* 0x000fea0003800000 */
[----:B------:R-:W-:-:S14]  /*2cc0*/  DSETP.NAN.AND P1, PT, R14, R14, PT ;  /* 0x0000000e0e00722a */ /* 0x000fdc0003f28000 */
[----:B------:R-:W-:Y:S05]  /*2cd0*/  @P1 BRA `(.L_x_47) ;  /* 0x0000000000301947 */ /* 0x000fea0003800000 */
[----:B------:R-:W-:Y:S01]  /*2ce0*/  ISETP.NE.AND P1, PT, R31, R32, PT ;  /* 0x000000201f00720c */ /* 0x000fe20003f25270 */
[----:B------:R-:W-:Y:S02]  /*2cf0*/  IMAD.MOV.U32 R36, RZ, RZ, 0x0 ;  /* 0x00000000ff247424 */ /* 0x000fe400078e00ff */
[----:B------:R-:W-:-:S10]  /*2d00*/  IMAD.MOV.U32 R37, RZ, RZ, -0x80000 ;  /* 0xfff80000ff257424 */ /* 0x000fd400078e00ff */
[----:B------:R-:W-:Y:S05]  /*2d10*/  @!P1 BRA `(.L_x_45) ;  /* 0x0000000000349947 */ /* 0x000fea0003800000 */
[----:B------:R-:W-:Y:S02]  /*2d20*/  ISETP.NE.AND P1, PT, R31, 0x7ff00000, PT ;  /* 0x7ff000001f00780c */ /* 0x000fe40003f25270 */
[----:B------:R-:W-:Y:S02]  /*2d30*/  LOP3.LUT R37, R11, 0x80000000, R15, 0x48, !PT ;  /* 0x800000000b257812 */ /* 0x000fe400078e480f */
[----:B------:R-:W-:-:S13]  /*2d40*/  ISETP.EQ.OR P1, PT, R32, RZ, !P1 ;  /* 0x000000ff2000720c */ /* 0x000fda0004f22670 */
[----:B------:R-:W-:Y:S02]  /*2d50*/  @P1 LOP3.LUT R10, R37, 0x7ff00000, RZ, 0xfc, !PT ;  /* 0x7ff00000250a1812 */ /* 0x000fe400078efcff */
[----:B------:R-:W-:Y:S01]  /*2d60*/  @!P1 MOV R36, RZ ;  /* 0x000000ff00249202 */ /* 0x000fe20000000f00 */
[----:B------:R-:W-:Y:S02]  /*2d70*/  @P1 IMAD.MOV.U32 R36, RZ, RZ, RZ ;  /* 0x000000ffff241224 */ /* 0x000fe400078e00ff */
[----:B------:R-:W-:Y:S01]  /*2d80*/  @P1 IMAD.MOV.U32 R37, RZ, RZ, R10 ;  /* 0x000000ffff251224 */ /* 0x000fe200078e000a */
[----:B------:R-:W-:Y:S06]  /*2d90*/  BRA `(.L_x_45) ;  /* 0x0000000000147947 */ /* 0x000fec0003800000 */
.L_x_47:
[----:B------:R-:W-:Y:S02]  /*2da0*/  LOP3.LUT R37, R15, 0x80000, RZ, 0xfc, !PT ;  /* 0x000800000f257812 */ /* 0x000fe400078efcff */
[----:B------:R-:W-:Y:S01]  /*2db0*/  MOV R36, R14 ;  /* 0x0000000e00247202 */ /* 0x000fe20000000f00 */
[----:B------:R-:W-:Y:S06]  /*2dc0*/  BRA `(.L_x_45) ;  /* 0x0000000000087947 */ /* 0x000fec0003800000 */
.L_x_46:
[----:B------:R-:W-:Y:S01]  /*2dd0*/  LOP3.LUT R37, R11, 0x80000, RZ, 0xfc, !PT ;  /* 0x000800000b257812 */ /* 0x000fe200078efcff */
[----:B------:R-:W-:-:S07]  /*2de0*/  IMAD.MOV.U32 R36, RZ, RZ, R10 ;  /* 0x000000ffff247224 */ /* 0x000fce00078e000a */
.L_x_45:
[----:B------:R-:W-:Y:S05]  /*2df0*/  BSYNC.RECONVERGENT B1 ;  /* 0x0000000000017941 */ /* 0x000fea0003800200 */
.L_x_43:
[----:B------:R-:W-:Y:S01]  /*2e00*/  IMAD.MOV.U32 R29, RZ, RZ, 0x0 ;  /* 0x00000000ff1d7424 */ /* 0x000fe200078e00ff */
[----:B------:R-:W-:Y:S01]  /*2e10*/  MOV R11, R37 ;  /* 0x00000025000b7202 */ /* 0x000fe20000000f00 */
[----:B------:R-:W-:Y:S02]  /*2e20*/  IMAD.MOV.U32 R10, RZ, RZ, R36 ;  /* 0x000000ffff0a7224 */ /* 0x000fe400078e0024 */
[----:B------:R-:W-:Y:S05]  /*2e30*/  RET.REL.NODEC R28 `(_Z15matrixInversion6Matrixi) ;  /* 0xffffffd01c707950 */ /* 0x000fea0003c3ffff */
.L_x_48:
[----:B------:R-:W-:-:S00]  /*2e40*/  BRA `(.L_x_48) ;  /* 0xfffffffc00fc7947 */ /* 0x000fc0000383ffff */
[----:B------:R-:W-:-:S00]  /*2e50*/  NOP ;  /* 0x0000000000007918 */ /* 0x000fc00000000000 */
        /* <DEDUP_REMOVED lines=10> */
.L_x_49:


//--------------------- .nv.shared._Z15matrixInversion6Matrixi --------------------------
	.section	.nv.shared._Z15matrixInversion6Matrixi,"aw",@nobits
	.sectionflags	@""
	.align	16
	.zero		1024


//--------------------- .nv.shared.reserved.0     --------------------------
	.section	.nv.shared.reserved.0,"aw",@nobits
	.weak		__nv_reservedSMEM_offset_0_alias
	.size		__nv_reservedSMEM_offset_0_alias, 0, 64
	.other		__nv_reservedSMEM_offset_0_alias,@"STO_CUDA_RESERVED_SHARED STV_DEFAULT"
__nv_reservedSMEM_offset_0_alias:
	.zero		0
	.zero		64


//--------------------- .nv.constant0._Z15matrixInversion6Matrixi --------------------------
	.section	.nv.constant0._Z15matrixInversion6Matrixi,"a",@progbits
	.sectionflags	@""
	.align	4
.nv.constant0._Z15matrixInversion6Matrixi:
	.zero		916


//--------------------- SYMBOLS --------------------------

	.type		.nv.reservedSmem.offset0,@object
	.size		.nv.reservedSmem.offset0,0x4
	.type		.nv.reservedSmem.cap,@object
	.size		.nv.reservedSmem.cap,0x4
